//
// Generated by NVIDIA NVVM Compiler
//
// Compiler Build ID: CL-36424714
// Cuda compilation tools, release 13.0, V13.0.88
// Based on NVVM 20.0.0
//

.version 9.0
.target sm_100
.address_size 64

	// .globl	a

.visible .entry a(
	.param .u64 .ptr .align 1 a_param_0,
	.param .u64 .ptr .align 1 a_param_1,
	.param .u64 .ptr .align 1 a_param_2,
	.param .u32 a_param_3,
	.param .u64 a_param_4
)
{
	.reg .pred 	%p<26>;
	.reg .b32 	%r<128>;
	.reg .b64 	%rd<228>;

	ld.param.u64 	%rd97, [a_param_0];
	ld.param.u64 	%rd98, [a_param_1];
	ld.param.u64 	%rd94, [a_param_2];
	ld.param.u32 	%r42, [a_param_3];
	ld.param.u64 	%rd95, [a_param_4];
	cvta.to.global.u64 	%rd1, %rd97;
	cvta.to.global.u64 	%rd2, %rd98;
	mov.u32 	%r43, %ctaid.x;
	mov.u32 	%r44, %ntid.x;
	mul.lo.s32 	%r1, %r43, %r44;
	mov.u32 	%r2, %tid.x;
	add.s32 	%r3, %r1, %r2;
	setp.eq.s32 	%p1, %r42, 0;
	mov.b64 	%rd226, 0;
	@%p1 bra 	$L__BB0_57;
	and.b32  	%r4, %r42, 7;
	setp.lt.u32 	%p2, %r42, 8;
	mov.b64 	%rd226, 0;
	mov.b32 	%r126, 0;
	@%p2 bra 	$L__BB0_28;
	and.b32  	%r126, %r42, -8;
	neg.s32 	%r124, %r126;
	shl.b32 	%r7, %r3, 3;
	mul.lo.s32 	%r122, %r3, 7;
	mul.lo.s32 	%r121, %r3, 6;
	mul.lo.s32 	%r120, %r3, 5;
	shl.b32 	%r119, %r3, 2;
	mul.lo.s32 	%r118, %r3, 3;
	shl.b32 	%r47, %r1, 1;
	shl.b32 	%r48, %r2, 1;
	add.s32 	%r117, %r47, %r48;
	add.s64 	%rd203, %rd1, 32;
	mov.b64 	%rd226, 0;
	mov.b32 	%r123, 0;
	mov.u32 	%r116, %r3;
$L__BB0_3:
	.pragma "nounroll";
	rem.u32 	%r49, %r123, %r42;
	mul.wide.u32 	%rd102, %r49, 8;
	add.s64 	%rd103, %rd2, %rd102;
	ld.global.u64 	%rd104, [%rd103];
	ld.global.u64 	%rd105, [%rd203+-32];
	mul.lo.s64 	%rd6, %rd105, %rd104;
	or.b64  	%rd106, %rd6, %rd95;
	and.b64  	%rd107, %rd106, -4294967296;
	setp.ne.s64 	%p3, %rd107, 0;
	@%p3 bra 	$L__BB0_5;
	cvt.u32.u64 	%r50, %rd95;
	cvt.u32.u64 	%r51, %rd6;
	rem.u32 	%r52, %r51, %r50;
	cvt.u64.u32 	%rd205, %r52;
	bra.uni 	$L__BB0_6;
$L__BB0_5:
	rem.s64 	%rd205, %rd6, %rd95;
$L__BB0_6:
	add.s64 	%rd10, %rd205, %rd226;
	rem.u32 	%r53, %r116, %r42;
	mul.wide.u32 	%rd108, %r53, 8;
	add.s64 	%rd109, %rd2, %rd108;
	ld.global.u64 	%rd110, [%rd109];
	ld.global.u64 	%rd111, [%rd203+-24];
	mul.lo.s64 	%rd11, %rd111, %rd110;
	or.b64  	%rd112, %rd11, %rd95;
	and.b64  	%rd113, %rd112, -4294967296;
	setp.ne.s64 	%p4, %rd113, 0;
	@%p4 bra 	$L__BB0_8;
	cvt.u32.u64 	%r54, %rd95;
	cvt.u32.u64 	%r55, %rd11;
	rem.u32 	%r56, %r55, %r54;
	cvt.u64.u32 	%rd206, %r56;
	bra.uni 	$L__BB0_9;
$L__BB0_8:
	rem.s64 	%rd206, %rd11, %rd95;
$L__BB0_9:
	add.s64 	%rd15, %rd206, %rd10;
	rem.u32 	%r57, %r117, %r42;
	mul.wide.u32 	%rd114, %r57, 8;
	add.s64 	%rd115, %rd2, %rd114;
	ld.global.u64 	%rd116, [%rd115];
	ld.global.u64 	%rd117, [%rd203+-16];
	mul.lo.s64 	%rd16, %rd117, %rd116;
	or.b64  	%rd118, %rd16, %rd95;
	and.b64  	%rd119, %rd118, -4294967296;
	setp.ne.s64 	%p5, %rd119, 0;
	@%p5 bra 	$L__BB0_11;
	cvt.u32.u64 	%r58, %rd95;
	cvt.u32.u64 	%r59, %rd16;
	rem.u32 	%r60, %r59, %r58;
	cvt.u64.u32 	%rd207, %r60;
	bra.uni 	$L__BB0_12;
$L__BB0_11:
	rem.s64 	%rd207, %rd16, %rd95;
$L__BB0_12:
	add.s64 	%rd20, %rd207, %rd15;
	rem.u32 	%r61, %r118, %r42;
	mul.wide.u32 	%rd120, %r61, 8;
	add.s64 	%rd121, %rd2, %rd120;
	ld.global.u64 	%rd122, [%rd121];
	ld.global.u64 	%rd123, [%rd203+-8];
	mul.lo.s64 	%rd21, %rd123, %rd122;
	or.b64  	%rd124, %rd21, %rd95;
	and.b64  	%rd125, %rd124, -4294967296;
	setp.ne.s64 	%p6, %rd125, 0;
	@%p6 bra 	$L__BB0_14;
	cvt.u32.u64 	%r62, %rd95;
	cvt.u32.u64 	%r63, %rd21;
	rem.u32 	%r64, %r63, %r62;
	cvt.u64.u32 	%rd208, %r64;
	bra.uni 	$L__BB0_15;
$L__BB0_14:
	rem.s64 	%rd208, %rd21, %rd95;
$L__BB0_15:
	add.s64 	%rd25, %rd208, %rd20;
	rem.u32 	%r65, %r119, %r42;
	mul.wide.u32 	%rd126, %r65, 8;
	add.s64 	%rd127, %rd2, %rd126;
	ld.global.u64 	%rd128, [%rd127];
	ld.global.u64 	%rd129, [%rd203];
	mul.lo.s64 	%rd26, %rd129, %rd128;
	or.b64  	%rd130, %rd26, %rd95;
	and.b64  	%rd131, %rd130, -4294967296;
	setp.ne.s64 	%p7, %rd131, 0;
	@%p7 bra 	$L__BB0_17;
	cvt.u32.u64 	%r66, %rd95;
	cvt.u32.u64 	%r67, %rd26;
	rem.u32 	%r68, %r67, %r66;
	cvt.u64.u32 	%rd209, %r68;
	bra.uni 	$L__BB0_18;
$L__BB0_17:
	rem.s64 	%rd209, %rd26, %rd95;
$L__BB0_18:
	add.s64 	%rd30, %rd209, %rd25;
	rem.u32 	%r69, %r120, %r42;
	mul.wide.u32 	%rd132, %r69, 8;
	add.s64 	%rd133, %rd2, %rd132;
	ld.global.u64 	%rd134, [%rd133];
	ld.global.u64 	%rd135, [%rd203+8];
	mul.lo.s64 	%rd31, %rd135, %rd134;
	or.b64  	%rd136, %rd31, %rd95;
	and.b64  	%rd137, %rd136, -4294967296;
	setp.ne.s64 	%p8, %rd137, 0;
	@%p8 bra 	$L__BB0_20;
	cvt.u32.u64 	%r70, %rd95;
	cvt.u32.u64 	%r71, %rd31;
	rem.u32 	%r72, %r71, %r70;
	cvt.u64.u32 	%rd210, %r72;
	bra.uni 	$L__BB0_21;
$L__BB0_20:
	rem.s64 	%rd210, %rd31, %rd95;
$L__BB0_21:
	add.s64 	%rd35, %rd210, %rd30;
	rem.u32 	%r73, %r121, %r42;
	mul.wide.u32 	%rd138, %r73, 8;
	add.s64 	%rd139, %rd2, %rd138;
	ld.global.u64 	%rd140, [%rd139];
	ld.global.u64 	%rd141, [%rd203+16];
	mul.lo.s64 	%rd36, %rd141, %rd140;
	or.b64  	%rd142, %rd36, %rd95;
	and.b64  	%rd143, %rd142, -4294967296;
	setp.ne.s64 	%p9, %rd143, 0;
	@%p9 bra 	$L__BB0_23;
	cvt.u32.u64 	%r74, %rd95;
	cvt.u32.u64 	%r75, %rd36;
	rem.u32 	%r76, %r75, %r74;
	cvt.u64.u32 	%rd211, %r76;
	bra.uni 	$L__BB0_24;
$L__BB0_23:
	rem.s64 	%rd211, %rd36, %rd95;
$L__BB0_24:
	add.s64 	%rd40, %rd211, %rd35;
	rem.u32 	%r77, %r122, %r42;
	mul.wide.u32 	%rd144, %r77, 8;
	add.s64 	%rd145, %rd2, %rd144;
	ld.global.u64 	%rd146, [%rd145];
	ld.global.u64 	%rd147, [%rd203+24];
	mul.lo.s64 	%rd41, %rd147, %rd146;
	or.b64  	%rd148, %rd41, %rd95;
	and.b64  	%rd149, %rd148, -4294967296;
	setp.ne.s64 	%p10, %rd149, 0;
	@%p10 bra 	$L__BB0_26;
	cvt.u32.u64 	%r78, %rd95;
	cvt.u32.u64 	%r79, %rd41;
	rem.u32 	%r80, %r79, %r78;
	cvt.u64.u32 	%rd212, %r80;
	bra.uni 	$L__BB0_27;
$L__BB0_26:
	rem.s64 	%rd212, %rd41, %rd95;
$L__BB0_27:
	add.s64 	%rd226, %rd212, %rd40;
	add.s32 	%r124, %r124, 8;
	add.s32 	%r123, %r123, %r7;
	add.s32 	%r122, %r122, %r7;
	add.s32 	%r121, %r121, %r7;
	add.s32 	%r120, %r120, %r7;
	add.s32 	%r119, %r119, %r7;
	add.s32 	%r118, %r118, %r7;
	add.s32 	%r117, %r117, %r7;
	add.s64 	%rd203, %rd203, 64;
	add.s32 	%r116, %r116, %r7;
	setp.ne.s32 	%p11, %r124, 0;
	@%p11 bra 	$L__BB0_3;
$L__BB0_28:
	setp.eq.s32 	%p12, %r4, 0;
	@%p12 bra 	$L__BB0_57;
	and.b32  	%r33, %r42, 3;
	setp.lt.u32 	%p13, %r4, 4;
	@%p13 bra 	$L__BB0_43;
	mul.lo.s32 	%r34, %r126, %r3;
	rem.u32 	%r81, %r34, %r42;
	mul.wide.u32 	%rd151, %r81, 8;
	add.s64 	%rd152, %rd2, %rd151;
	ld.global.u64 	%rd153, [%rd152];
	mul.wide.u32 	%rd154, %r126, 8;
	add.s64 	%rd49, %rd1, %rd154;
	ld.global.u64 	%rd155, [%rd49];
	mul.lo.s64 	%rd50, %rd155, %rd153;
	or.b64  	%rd156, %rd50, %rd95;
	and.b64  	%rd157, %rd156, -4294967296;
	setp.ne.s64 	%p14, %rd157, 0;
	@%p14 bra 	$L__BB0_32;
	cvt.u32.u64 	%r82, %rd95;
	cvt.u32.u64 	%r83, %rd50;
	rem.u32 	%r84, %r83, %r82;
	cvt.u64.u32 	%rd215, %r84;
	bra.uni 	$L__BB0_33;
$L__BB0_32:
	rem.s64 	%rd215, %rd50, %rd95;
$L__BB0_33:
	add.s64 	%rd54, %rd215, %rd226;
	add.s32 	%r35, %r34, %r3;
	rem.u32 	%r85, %r35, %r42;
	mul.wide.u32 	%rd158, %r85, 8;
	add.s64 	%rd159, %rd2, %rd158;
	ld.global.u64 	%rd160, [%rd159];
	ld.global.u64 	%rd161, [%rd49+8];
	mul.lo.s64 	%rd55, %rd161, %rd160;
	or.b64  	%rd162, %rd55, %rd95;
	and.b64  	%rd163, %rd162, -4294967296;
	setp.ne.s64 	%p15, %rd163, 0;
	@%p15 bra 	$L__BB0_35;
	cvt.u32.u64 	%r86, %rd95;
	cvt.u32.u64 	%r87, %rd55;
	rem.u32 	%r88, %r87, %r86;
	cvt.u64.u32 	%rd216, %r88;
	bra.uni 	$L__BB0_36;
$L__BB0_35:
	rem.s64 	%rd216, %rd55, %rd95;
$L__BB0_36:
	add.s64 	%rd59, %rd216, %rd54;
	add.s32 	%r36, %r35, %r3;
	rem.u32 	%r89, %r36, %r42;
	mul.wide.u32 	%rd164, %r89, 8;
	add.s64 	%rd165, %rd2, %rd164;
	ld.global.u64 	%rd166, [%rd165];
	ld.global.u64 	%rd167, [%rd49+16];
	mul.lo.s64 	%rd60, %rd167, %rd166;
	or.b64  	%rd168, %rd60, %rd95;
	and.b64  	%rd169, %rd168, -4294967296;
	setp.ne.s64 	%p16, %rd169, 0;
	@%p16 bra 	$L__BB0_38;
	cvt.u32.u64 	%r90, %rd95;
	cvt.u32.u64 	%r91, %rd60;
	rem.u32 	%r92, %r91, %r90;
	cvt.u64.u32 	%rd217, %r92;
	bra.uni 	$L__BB0_39;
$L__BB0_38:
	rem.s64 	%rd217, %rd60, %rd95;
$L__BB0_39:
	add.s64 	%rd64, %rd217, %rd59;
	add.s32 	%r93, %r36, %r3;
	rem.u32 	%r94, %r93, %r42;
	mul.wide.u32 	%rd170, %r94, 8;
	add.s64 	%rd171, %rd2, %rd170;
	ld.global.u64 	%rd172, [%rd171];
	ld.global.u64 	%rd173, [%rd49+24];
	mul.lo.s64 	%rd65, %rd173, %rd172;
	or.b64  	%rd174, %rd65, %rd95;
	and.b64  	%rd175, %rd174, -4294967296;
	setp.ne.s64 	%p17, %rd175, 0;
	@%p17 bra 	$L__BB0_41;
	cvt.u32.u64 	%r95, %rd95;
	cvt.u32.u64 	%r96, %rd65;
	rem.u32 	%r97, %r96, %r95;
	cvt.u64.u32 	%rd218, %r97;
	bra.uni 	$L__BB0_42;
$L__BB0_41:
	rem.s64 	%rd218, %rd65, %rd95;
$L__BB0_42:
	add.s64 	%rd226, %rd218, %rd64;
	add.s32 	%r126, %r126, 4;
$L__BB0_43:
	setp.eq.s32 	%p18, %r33, 0;
	@%p18 bra 	$L__BB0_57;
	setp.eq.s32 	%p19, %r33, 1;
	@%p19 bra 	$L__BB0_52;
	mul.lo.s32 	%r39, %r126, %r3;
	rem.u32 	%r98, %r39, %r42;
	mul.wide.u32 	%rd177, %r98, 8;
	add.s64 	%rd178, %rd2, %rd177;
	ld.global.u64 	%rd179, [%rd178];
	mul.wide.u32 	%rd180, %r126, 8;
	add.s64 	%rd72, %rd1, %rd180;
	ld.global.u64 	%rd181, [%rd72];
	mul.lo.s64 	%rd73, %rd181, %rd179;
	or.b64  	%rd182, %rd73, %rd95;
	and.b64  	%rd183, %rd182, -4294967296;
	setp.ne.s64 	%p20, %rd183, 0;
	@%p20 bra 	$L__BB0_47;
	cvt.u32.u64 	%r99, %rd95;
	cvt.u32.u64 	%r100, %rd73;
	rem.u32 	%r101, %r100, %r99;
	cvt.u64.u32 	%rd221, %r101;
	bra.uni 	$L__BB0_48;
$L__BB0_47:
	rem.s64 	%rd221, %rd73, %rd95;
$L__BB0_48:
	add.s64 	%rd77, %rd221, %rd226;
	add.s32 	%r102, %r39, %r3;
	rem.u32 	%r103, %r102, %r42;
	mul.wide.u32 	%rd184, %r103, 8;
	add.s64 	%rd185, %rd2, %rd184;
	ld.global.u64 	%rd186, [%rd185];
	ld.global.u64 	%rd187, [%rd72+8];
	mul.lo.s64 	%rd78, %rd187, %rd186;
	or.b64  	%rd188, %rd78, %rd95;
	and.b64  	%rd189, %rd188, -4294967296;
	setp.ne.s64 	%p21, %rd189, 0;
	@%p21 bra 	$L__BB0_50;
	cvt.u32.u64 	%r104, %rd95;
	cvt.u32.u64 	%r105, %rd78;
	rem.u32 	%r106, %r105, %r104;
	cvt.u64.u32 	%rd222, %r106;
	bra.uni 	$L__BB0_51;
$L__BB0_50:
	rem.s64 	%rd222, %rd78, %rd95;
$L__BB0_51:
	add.s64 	%rd226, %rd222, %rd77;
	add.s32 	%r126, %r126, 2;
$L__BB0_52:
	and.b32  	%r107, %r42, 1;
	setp.eq.b32 	%p22, %r107, 1;
	not.pred 	%p23, %p22;
	@%p23 bra 	$L__BB0_57;
	mul.lo.s32 	%r108, %r126, %r3;
	rem.u32 	%r109, %r108, %r42;
	mul.wide.u32 	%rd190, %r109, 8;
	add.s64 	%rd191, %rd2, %rd190;
	ld.global.u64 	%rd192, [%rd191];
	mul.wide.u32 	%rd193, %r126, 8;
	add.s64 	%rd194, %rd1, %rd193;
	ld.global.u64 	%rd195, [%rd194];
	mul.lo.s64 	%rd85, %rd195, %rd192;
	or.b64  	%rd196, %rd85, %rd95;
	and.b64  	%rd197, %rd196, -4294967296;
	setp.ne.s64 	%p24, %rd197, 0;
	@%p24 bra 	$L__BB0_55;
	cvt.u32.u64 	%r110, %rd95;
	cvt.u32.u64 	%r111, %rd85;
	rem.u32 	%r112, %r111, %r110;
	cvt.u64.u32 	%rd225, %r112;
	bra.uni 	$L__BB0_56;
$L__BB0_55:
	rem.s64 	%rd225, %rd85, %rd95;
$L__BB0_56:
	add.s64 	%rd226, %rd225, %rd226;
$L__BB0_57:
	or.b64  	%rd198, %rd226, %rd95;
	and.b64  	%rd199, %rd198, -4294967296;
	setp.ne.s64 	%p25, %rd199, 0;
	@%p25 bra 	$L__BB0_59;
	cvt.u32.u64 	%r113, %rd95;
	cvt.u32.u64 	%r114, %rd226;
	rem.u32 	%r115, %r114, %r113;
	cvt.u64.u32 	%rd227, %r115;
	bra.uni 	$L__BB0_60;
$L__BB0_59:
	rem.s64 	%rd227, %rd226, %rd95;
$L__BB0_60:
	cvta.to.global.u64 	%rd200, %rd94;
	mul.wide.u32 	%rd201, %r3, 8;
	add.s64 	%rd202, %rd200, %rd201;
	st.global.u64 	[%rd202], %rd227;
	ret;

}
	// .globl	b
.visible .entry b(
	.param .u64 .ptr .align 1 b_param_0,
	.param .u64 .ptr .align 1 b_param_1,
	.param .u32 b_param_2,
	.param .u64 b_param_3
)
{
	.reg .pred 	%p<3>;
	.reg .b32 	%r<9>;
	.reg .b64 	%rd<18>;

	ld.param.u64 	%rd6, [b_param_0];
	ld.param.u64 	%rd7, [b_param_1];
	ld.param.u32 	%r2, [b_param_2];
	ld.param.u64 	%rd8, [b_param_3];
	mov.u32 	%r3, %ctaid.x;
	mov.u32 	%r4, %ntid.x;
	mov.u32 	%r5, %tid.x;
	mad.lo.s32 	%r1, %r3, %r4, %r5;
	setp.ge.u32 	%p1, %r1, %r2;
	@%p1 bra 	$L__BB1_5;
	cvta.to.global.u64 	%rd9, %rd7;
	cvta.to.global.u64 	%rd10, %rd6;
	mul.wide.u32 	%rd11, %r1, 8;
	add.s64 	%rd12, %rd9, %rd11;
	ld.global.u64 	%rd13, [%rd12];
	add.s64 	%rd1, %rd10, %rd11;
	ld.global.u64 	%rd14, [%rd1];
	add.s64 	%rd2, %rd14, %rd13;
	or.b64  	%rd15, %rd2, %rd8;
	and.b64  	%rd16, %rd15, -4294967296;
	setp.ne.s64 	%p2, %rd16, 0;
	@%p2 bra 	$L__BB1_3;
	cvt.u32.u64 	%r6, %rd8;
	cvt.u32.u64 	%r7, %rd2;
	rem.u32 	%r8, %r7, %r6;
	cvt.u64.u32 	%rd17, %r8;
	bra.uni 	$L__BB1_4;
$L__BB1_3:
	rem.s64 	%rd17, %rd2, %rd8;
$L__BB1_4:
	st.global.u64 	[%rd1], %rd17;
$L__BB1_5:
	ret;

}
	// .globl	c
.visible .entry c(
	.param .u64 .ptr .align 1 c_param_0,
	.param .u64 .ptr .align 1 c_param_1,
	.param .u32 c_param_2,
	.param .u64 c_param_3
)
{
	.reg .pred 	%p<3>;
	.reg .b32 	%r<9>;
	.reg .b64 	%rd<18>;

	ld.param.u64 	%rd6, [c_param_0];
	ld.param.u64 	%rd7, [c_param_1];
	ld.param.u32 	%r2, [c_param_2];
	ld.param.u64 	%rd8, [c_param_3];
	mov.u32 	%r3, %ctaid.x;
	mov.u32 	%r4, %ntid.x;
	mov.u32 	%r5, %tid.x;
	mad.lo.s32 	%r1, %r3, %r4, %r5;
	setp.ge.u32 	%p1, %r1, %r2;
	@%p1 bra 	$L__BB2_5;
	cvta.to.global.u64 	%rd9, %rd7;
	cvta.to.global.u64 	%rd10, %rd6;
	mul.wide.u32 	%rd11, %r1, 8;
	add.s64 	%rd12, %rd9, %rd11;
	ld.global.u64 	%rd13, [%rd12];
	add.s64 	%rd1, %rd10, %rd11;
	ld.global.u64 	%rd14, [%rd1];
	mul.lo.s64 	%rd2, %rd14, %rd13;
	or.b64  	%rd15, %rd2, %rd8;
	and.b64  	%rd16, %rd15, -4294967296;
	setp.ne.s64 	%p2, %rd16, 0;
	@%p2 bra 	$L__BB2_3;
	cvt.u32.u64 	%r6, %rd8;
	cvt.u32.u64 	%r7, %rd2;
	rem.u32 	%r8, %r7, %r6;
	cvt.u64.u32 	%rd17, %r8;
	bra.uni 	$L__BB2_4;
$L__BB2_3:
	rem.s64 	%rd17, %rd2, %rd8;
$L__BB2_4:
	st.global.u64 	[%rd1], %rd17;
$L__BB2_5:
	ret;

}
	// .globl	d
.visible .entry d(
	.param .u64 .ptr .align 1 d_param_0,
	.param .u64 .ptr .align 1 d_param_1,
	.param .u32 d_param_2,
	.param .u64 d_param_3,
	.param .u64 d_param_4
)
{
	.reg .pred 	%p<4>;
	.reg .b32 	%r<12>;
	.reg .b64 	%rd<27>;

	ld.param.u64 	%rd10, [d_param_0];
	ld.param.u64 	%rd11, [d_param_1];
	ld.param.u32 	%r2, [d_param_2];
	ld.param.u64 	%rd12, [d_param_3];
	ld.param.u64 	%rd13, [d_param_4];
	mov.u32 	%r3, %ctaid.x;
	mov.u32 	%r4, %ntid.x;
	mov.u32 	%r5, %tid.x;
	mad.lo.s32 	%r1, %r3, %r4, %r5;
	setp.ge.u32 	%p1, %r1, %r2;
	@%p1 bra 	$L__BB3_8;
	cvta.to.global.u64 	%rd14, %rd11;
	mul.wide.u32 	%rd15, %r1, 8;
	add.s64 	%rd16, %rd14, %rd15;
	ld.global.u64 	%rd17, [%rd16];
	mul.lo.s64 	%rd1, %rd17, %rd12;
	or.b64  	%rd18, %rd1, %rd13;
	and.b64  	%rd19, %rd18, -4294967296;
	setp.ne.s64 	%p2, %rd19, 0;
	@%p2 bra 	$L__BB3_3;
	cvt.u32.u64 	%r6, %rd13;
	cvt.u32.u64 	%r7, %rd1;
	rem.u32 	%r8, %r7, %r6;
	cvt.u64.u32 	%rd25, %r8;
	bra.uni 	$L__BB3_4;
$L__BB3_3:
	rem.s64 	%rd25, %rd1, %rd13;
$L__BB3_4:
	cvta.to.global.u64 	%rd20, %rd10;
	add.s64 	%rd5, %rd20, %rd15;
	ld.global.u64 	%rd22, [%rd5];
	mul.lo.s64 	%rd6, %rd22, %rd25;
	or.b64  	%rd23, %rd6, %rd13;
	and.b64  	%rd24, %rd23, -4294967296;
	setp.ne.s64 	%p3, %rd24, 0;
	@%p3 bra 	$L__BB3_6;
	cvt.u32.u64 	%r9, %rd13;
	cvt.u32.u64 	%r10, %rd6;
	rem.u32 	%r11, %r10, %r9;
	cvt.u64.u32 	%rd26, %r11;
	bra.uni 	$L__BB3_7;
$L__BB3_6:
	rem.s64 	%rd26, %rd6, %rd13;
$L__BB3_7:
	st.global.u64 	[%rd5], %rd26;
$L__BB3_8:
	ret;

}


// ===== COMPILED SASS (sm_100) =====

	.target	sm_100

	.elftype	@"ET_EXEC"


//--------------------- .note.nv.tkinfo           --------------------------
	.section	.note.nv.tkinfo,"",@"SHT_NOTE"
	.sectionflags	@"SHF_NOTE_NV_TKINFO"
	.tkinfo
        /*0018*/ 	.word	0x00000002
        /*0030*/ 	.string	""
        /*0030*/ 	.string	"ptxas"
        /*0030*/ 	.string	"Cuda compilation tools, release 13.0, V13.0.88"
        /*0030*/ 	.string	"Build cuda_13.0.r13.0/compiler.36424714_0"
        /*0030*/ 	.string	"-arch sm_100 -m 64 "



//--------------------- .note.nv.cuinfo           --------------------------
	.section	.note.nv.cuinfo,"",@"SHT_NOTE"
	.sectionflags	@"SHF_NOTE_NV_CUINFO"
        /*0018*/ 	.short	0x0002
        /*001a*/ 	.short	0x0064
        /*001c*/ 	.short	0x0082
	.zero		2


//--------------------- .nv.info                  --------------------------
	.section	.nv.info,"",@"SHT_CUDA_INFO"
	.align	4


	//----- nvinfo : EIATTR_REGCOUNT
	.align		4
        /*0000*/ 	.byte	0x04, 0x2f
        /*0002*/ 	.short	(.L_1 - .L_0)
	.align		4
.L_0:
        /*0004*/ 	.word	index@(a)
        /*0008*/ 	.word	0x00000022


	//----- nvinfo : EIATTR_FRAME_SIZE
	.align		4
.L_1:
        /*000c*/ 	.byte	0x04, 0x11
        /*000e*/ 	.short	(.L_3 - .L_2)
	.align		4
.L_2:
        /*0010*/ 	.word	index@($__internal_3_$__cuda_sm20_rem_s64)
        /*0014*/ 	.word	0x00000000


	//----- nvinfo : EIATTR_FRAME_SIZE
	.align		4
.L_3:
        /*0018*/ 	.byte	0x04, 0x11
        /*001a*/ 	.short	(.L_5 - .L_4)
	.align		4
.L_4:
        /*001c*/ 	.word	index@(a)
        /*0020*/ 	.word	0x00000000


	//----- nvinfo : EIATTR_REGCOUNT
	.align		4
.L_5:
        /*0024*/ 	.byte	0x04, 0x2f
        /*0026*/ 	.short	(.L_7 - .L_6)
	.align		4
.L_6:
        /*0028*/ 	.word	index@(b)
        /*002c*/ 	.word	0x00000012


	//----- nvinfo : EIATTR_FRAME_SIZE
	.align		4
.L_7:
        /*0030*/ 	.byte	0x04, 0x11
        /*0032*/ 	.short	(.L_9 - .L_8)
	.align		4
.L_8:
        /*0034*/ 	.word	index@($__internal_2_$__cuda_sm20_rem_s64)
        /*0038*/ 	.word	0x00000000


	//----- nvinfo : EIATTR_FRAME_SIZE
	.align		4
.L_9:
        /*003c*/ 	.byte	0x04, 0x11
        /*003e*/ 	.short	(.L_11 - .L_10)
	.align		4
.L_10:
        /*0040*/ 	.word	index@(b)
        /*0044*/ 	.word	0x00000000


	//----- nvinfo : EIATTR_REGCOUNT
	.align		4
.L_11:
        /*0048*/ 	.byte	0x04, 0x2f
        /*004a*/ 	.short	(.L_13 - .L_12)
	.align		4
.L_12:
        /*004c*/ 	.word	index@(c)
        /*0050*/ 	.word	0x00000012


	//----- nvinfo : EIATTR_FRAME_SIZE
	.align		4
.L_13:
        /*0054*/ 	.byte	0x04, 0x11
        /*0056*/ 	.short	(.L_15 - .L_14)
	.align		4
.L_14:
        /*0058*/ 	.word	index@($__internal_1_$__cuda_sm20_rem_s64)
        /*005c*/ 	.word	0x00000000


	//----- nvinfo : EIATTR_FRAME_SIZE
	.align		4
.L_15:
        /*0060*/ 	.byte	0x04, 0x11
        /*0062*/ 	.short	(.L_17 - .L_16)
	.align		4
.L_16:
        /*0064*/ 	.word	index@(c)
        /*0068*/ 	.word	0x00000000


	//----- nvinfo : EIATTR_REGCOUNT
	.align		4
.L_17:
        /*006c*/ 	.byte	0x04, 0x2f
        /*006e*/ 	.short	(.L_19 - .L_18)
	.align		4
.L_18:
        /*0070*/ 	.word	index@(d)
        /*0074*/ 	.word	0x00000012


	//----- nvinfo : EIATTR_FRAME_SIZE
	.align		4
.L_19:
        /*0078*/ 	.byte	0x04, 0x11
        /*007a*/ 	.short	(.L_21 - .L_20)
	.align		4
.L_20:
        /*007c*/ 	.word	index@($__internal_0_$__cuda_sm20_rem_s64)
        /*0080*/ 	.word	0x00000000


	//----- nvinfo : EIATTR_FRAME_SIZE
	.align		4
.L_21:
        /*0084*/ 	.byte	0x04, 0x11
        /*0086*/ 	.short	(.L_23 - .L_22)
	.align		4
.L_22:
        /*0088*/ 	.word	index@(d)
        /*008c*/ 	.word	0x00000000


	//----- nvinfo : EIATTR_MIN_STACK_SIZE
	.align		4
.L_23:
        /*0090*/ 	.byte	0x04, 0x12
        /*0092*/ 	.short	(.L_25 - .L_24)
	.align		4
.L_24:
        /*0094*/ 	.word	index@(d)
        /*0098*/ 	.word	0x00000000


	//----- nvinfo : EIATTR_MIN_STACK_SIZE
	.align		4
.L_25:
        /*009c*/ 	.byte	0x04, 0x12
        /*009e*/ 	.short	(.L_27 - .L_26)
	.align		4
.L_26:
        /*00a0*/ 	.word	index@(c)
        /*00a4*/ 	.word	0x00000000


	//----- nvinfo : EIATTR_MIN_STACK_SIZE
	.align		4
.L_27:
        /*00a8*/ 	.byte	0x04, 0x12
        /*00aa*/ 	.short	(.L_29 - .L_28)
	.align		4
.L_28:
        /*00ac*/ 	.word	index@(b)
        /*00b0*/ 	.word	0x00000000


	//----- nvinfo : EIATTR_MIN_STACK_SIZE
	.align		4
.L_29:
        /*00b4*/ 	.byte	0x04, 0x12
        /*00b6*/ 	.short	(.L_31 - .L_30)
	.align		4
.L_30:
        /*00b8*/ 	.word	index@(a)
        /*00bc*/ 	.word	0x00000000
.L_31:


//--------------------- .nv.compat                --------------------------
	.section	.nv.compat,"",@"SHT_CUDA_COMPAT_INFO"
	.align	4
        /*0000*/ 	.byte	0x02, 0x09, 0x00, 0x00, 0x02, 0x02, 0x01, 0x00, 0x02, 0x05, 0x05, 0x00, 0x03, 0x07, 0x01, 0x01
        /*0010*/ 	.byte	0x02, 0x03, 0x00, 0x00, 0x02, 0x06, 0x01, 0x00, 0x04, 0x0b, 0x08, 0x00, 0x09, 0x00, 0x00, 0x00
        /*0020*/ 	.byte	0x00, 0x00, 0x00, 0x00


//--------------------- .nv.info.d                --------------------------
	.section	.nv.info.d,"",@"SHT_CUDA_INFO"
	.sectionflags	@""
	.align	4


	//----- nvinfo : EIATTR_CUDA_API_VERSION
	.align		4
        /*0000*/ 	.byte	0x04, 0x37
        /*0002*/ 	.short	(.L_33 - .L_32)
.L_32:
        /*0004*/ 	.word	0x00000082


	//----- nvinfo : EIATTR_KPARAM_INFO
	.align		4
.L_33:
        /*0008*/ 	.byte	0x04, 0x17
        /*000a*/ 	.short	(.L_35 - .L_34)
.L_34:
        /*000c*/ 	.word	0x00000000
        /*0010*/ 	.short	0x0004
        /*0012*/ 	.short	0x0020
        /*0014*/ 	.byte	0x00, 0xf0, 0x21, 0x00


	//----- nvinfo : EIATTR_KPARAM_INFO
	.align		4
.L_35:
        /*0018*/ 	.byte	0x04, 0x17
        /*001a*/ 	.short	(.L_37 - .L_36)
.L_36:
        /*001c*/ 	.word	0x00000000
        /*0020*/ 	.short	0x0003
        /*0022*/ 	.short	0x0018
        /*0024*/ 	.byte	0x00, 0xf0, 0x21, 0x00


	//----- nvinfo : EIATTR_KPARAM_INFO
	.align		4
.L_37:
        /*0028*/ 	.byte	0x04, 0x17
        /*002a*/ 	.short	(.L_39 - .L_38)
.L_38:
        /*002c*/ 	.word	0x00000000
        /*0030*/ 	.short	0x0002
        /*0032*/ 	.short	0x0010
        /*0034*/ 	.byte	0x00, 0xf0, 0x11, 0x00


	//----- nvinfo : EIATTR_KPARAM_INFO
	.align		4
.L_39:
        /*0038*/ 	.byte	0x04, 0x17
        /*003a*/ 	.short	(.L_41 - .L_40)
.L_40:
        /*003c*/ 	.word	0x00000000
        /*0040*/ 	.short	0x0001
        /*0042*/ 	.short	0x0008
        /*0044*/ 	.byte	0x00, 0xf5, 0x21, 0x00


	//----- nvinfo : EIATTR_KPARAM_INFO
	.align		4
.L_41:
        /*0048*/ 	.byte	0x04, 0x17
        /*004a*/ 	.short	(.L_43 - .L_42)
.L_42:
        /*004c*/ 	.word	0x00000000
        /*0050*/ 	.short	0x0000
        /*0052*/ 	.short	0x0000
        /*0054*/ 	.byte	0x00, 0xf5, 0x21, 0x00


	//----- nvinfo : EIATTR_SPARSE_MMA_MASK
	.align		4
.L_43:
        /*0058*/ 	.byte	0x03, 0x50
        /*005a*/ 	.short	0x0000


	//----- nvinfo : EIATTR_MAXREG_COUNT
	.align		4
        /*005c*/ 	.byte	0x03, 0x1b
        /*005e*/ 	.short	0x00ff


	//----- nvinfo : EIATTR_MERCURY_ISA_VERSION
	.align		4
        /*0060*/ 	.byte	0x03, 0x5f
        /*0062*/ 	.short	0x0101


	//----- nvinfo : EIATTR_VRC_CTA_INIT_COUNT
	.align		4
        /*0064*/ 	.byte	0x02, 0x4a
	.zero		1
	.zero		1


	//----- nvinfo : EIATTR_EXIT_INSTR_OFFSETS
	.align		4
        /*0068*/ 	.byte	0x04, 0x1c
        /*006a*/ 	.short	(.L_45 - .L_44)


	//   ....[0]....
.L_44:
        /*006c*/ 	.word	0x00000070


	//   ....[1]....
        /*0070*/ 	.word	0x00000570


	//----- nvinfo : EIATTR_CRS_STACK_SIZE
	.align		4
.L_45:
        /*0074*/ 	.byte	0x04, 0x1e
        /*0076*/ 	.short	(.L_47 - .L_46)
.L_46:
        /*0078*/ 	.word	0x00000000


	//----- nvinfo : EIATTR_CBANK_PARAM_SIZE
	.align		4
.L_47:
        /*007c*/ 	.byte	0x03, 0x19
        /*007e*/ 	.short	0x0028


	//----- nvinfo : EIATTR_PARAM_CBANK
	.align		4
        /*0080*/ 	.byte	0x04, 0x0a
        /*0082*/ 	.short	(.L_49 - .L_48)
	.align		4
.L_48:
        /*0084*/ 	.word	index@(.nv.constant0.d)
        /*0088*/ 	.short	0x0380
        /*008a*/ 	.short	0x0028


	//----- nvinfo : EIATTR_SW_WAR
	.align		4
.L_49:
        /*008c*/ 	.byte	0x04, 0x36
        /*008e*/ 	.short	(.L_51 - .L_50)
.L_50:
        /*0090*/ 	.word	0x00000008
.L_51:


//--------------------- .nv.info.c                --------------------------
	.section	.nv.info.c,"",@"SHT_CUDA_INFO"
	.sectionflags	@""
	.align	4


	//----- nvinfo : EIATTR_CUDA_API_VERSION
	.align		4
        /*0000*/ 	.byte	0x04, 0x37
        /*0002*/ 	.short	(.L_53 - .L_52)
.L_52:
        /*0004*/ 	.word	0x00000082


	//----- nvinfo : EIATTR_KPARAM_INFO
	.align		4
.L_53:
        /*0008*/ 	.byte	0x04, 0x17
        /*000a*/ 	.short	(.L_55 - .L_54)
.L_54:
        /*000c*/ 	.word	0x00000000
        /*0010*/ 	.short	0x0003
        /*0012*/ 	.short	0x0018
        /*0014*/ 	.byte	0x00, 0xf0, 0x21, 0x00


	//----- nvinfo : EIATTR_KPARAM_INFO
	.align		4
.L_55:
        /*0018*/ 	.byte	0x04, 0x17
        /*001a*/ 	.short	(.L_57 - .L_56)
.L_56:
        /*001c*/ 	.word	0x00000000
        /*0020*/ 	.short	0x0002
        /*0022*/ 	.short	0x0010
        /*0024*/ 	.byte	0x00, 0xf0, 0x11, 0x00


	//----- nvinfo : EIATTR_KPARAM_INFO
	.align		4
.L_57:
        /*0028*/ 	.byte	0x04, 0x17
        /*002a*/ 	.short	(.L_59 - .L_58)
.L_58:
        /*002c*/ 	.word	0x00000000
        /*0030*/ 	.short	0x0001
        /*0032*/ 	.short	0x0008
        /*0034*/ 	.byte	0x00, 0xf5, 0x21, 0x00


	//----- nvinfo : EIATTR_KPARAM_INFO
	.align		4
.L_59:
        /*0038*/ 	.byte	0x04, 0x17
        /*003a*/ 	.short	(.L_61 - .L_60)
.L_60:
        /*003c*/ 	.word	0x00000000
        /*0040*/ 	.short	0x0000
        /*0042*/ 	.short	0x0000
        /*0044*/ 	.byte	0x00, 0xf5, 0x21, 0x00


	//----- nvinfo : EIATTR_SPARSE_MMA_MASK
	.align		4
.L_61:
        /*0048*/ 	.byte	0x03, 0x50
        /*004a*/ 	.short	0x0000


	//----- nvinfo : EIATTR_MAXREG_COUNT
	.align		4
        /*004c*/ 	.byte	0x03, 0x1b
        /*004e*/ 	.short	0x00ff


	//----- nvinfo : EIATTR_MERCURY_ISA_VERSION
	.align		4
        /*0050*/ 	.byte	0x03, 0x5f
        /*0052*/ 	.short	0x0101


	//----- nvinfo : EIATTR_VRC_CTA_INIT_COUNT
	.align		4
        /*0054*/ 	.byte	0x02, 0x4a
	.zero		1
	.zero		1


	//----- nvinfo : EIATTR_EXIT_INSTR_OFFSETS
	.align		4
        /*0058*/ 	.byte	0x04, 0x1c
        /*005a*/ 	.short	(.L_63 - .L_62)


	//   ....[0]....
.L_62:
        /*005c*/ 	.word	0x00000070


	//   ....[1]....
        /*0060*/ 	.word	0x00000320


	//----- nvinfo : EIATTR_CRS_STACK_SIZE
	.align		4
.L_63:
        /*0064*/ 	.byte	0x04, 0x1e
        /*0066*/ 	.short	(.L_65 - .L_64)
.L_64:
        /*0068*/ 	.word	0x00000000


	//----- nvinfo : EIATTR_CBANK_PARAM_SIZE
	.align		4
.L_65:
        /*006c*/ 	.byte	0x03, 0x19
        /*006e*/ 	.short	0x0020


	//----- nvinfo : EIATTR_PARAM_CBANK
	.align		4
        /*0070*/ 	.byte	0x04, 0x0a
        /*0072*/ 	.short	(.L_67 - .L_66)
	.align		4
.L_66:
        /*0074*/ 	.word	index@(.nv.constant0.c)
        /*0078*/ 	.short	0x0380
        /*007a*/ 	.short	0x0020


	//----- nvinfo : EIATTR_SW_WAR
	.align		4
.L_67:
        /*007c*/ 	.byte	0x04, 0x36
        /*007e*/ 	.short	(.L_69 - .L_68)
.L_68:
        /*0080*/ 	.word	0x00000008
.L_69:


//--------------------- .nv.info.b                --------------------------
	.section	.nv.info.b,"",@"SHT_CUDA_INFO"
	.sectionflags	@""
	.align	4


	//----- nvinfo : EIATTR_CUDA_API_VERSION
	.align		4
        /*0000*/ 	.byte	0x04, 0x37
        /*0002*/ 	.short	(.L_71 - .L_70)
.L_70:
        /*0004*/ 	.word	0x00000082


	//----- nvinfo : EIATTR_KPARAM_INFO
	.align		4
.L_71:
        /*0008*/ 	.byte	0x04, 0x17
        /*000a*/ 	.short	(.L_73 - .L_72)
.L_72:
        /*000c*/ 	.word	0x00000000
        /*0010*/ 	.short	0x0003
        /*0012*/ 	.short	0x0018
        /*0014*/ 	.byte	0x00, 0xf0, 0x21, 0x00


	//----- nvinfo : EIATTR_KPARAM_INFO
	.align		4
.L_73:
        /*0018*/ 	.byte	0x04, 0x17
        /*001a*/ 	.short	(.L_75 - .L_74)
.L_74:
        /*001c*/ 	.word	0x00000000
        /*0020*/ 	.short	0x0002
        /*0022*/ 	.short	0x0010
        /*0024*/ 	.byte	0x00, 0xf0, 0x11, 0x00


	//----- nvinfo : EIATTR_KPARAM_INFO
	.align		4
.L_75:
        /*0028*/ 	.byte	0x04, 0x17
        /*002a*/ 	.short	(.L_77 - .L_76)
.L_76:
        /*002c*/ 	.word	0x00000000
        /*0030*/ 	.short	0x0001
        /*0032*/ 	.short	0x0008
        /*0034*/ 	.byte	0x00, 0xf5, 0x21, 0x00


	//----- nvinfo : EIATTR_KPARAM_INFO
	.align		4
.L_77:
        /*0038*/ 	.byte	0x04, 0x17
        /*003a*/ 	.short	(.L_79 - .L_78)
.L_78:
        /*003c*/ 	.word	0x00000000
        /*0040*/ 	.short	0x0000
        /*0042*/ 	.short	0x0000
        /*0044*/ 	.byte	0x00, 0xf5, 0x21, 0x00


	//----- nvinfo : EIATTR_SPARSE_MMA_MASK
	.align		4
.L_79:
        /*0048*/ 	.byte	0x03, 0x50
        /*004a*/ 	.short	0x0000


	//----- nvinfo : EIATTR_MAXREG_COUNT
	.align		4
        /*004c*/ 	.byte	0x03, 0x1b
        /*004e*/ 	.short	0x00ff


	//----- nvinfo : EIATTR_MERCURY_ISA_VERSION
	.align		4
        /*0050*/ 	.byte	0x03, 0x5f
        /*0052*/ 	.short	0x0101


	//----- nvinfo : EIATTR_VRC_CTA_INIT_COUNT
	.align		4
        /*0054*/ 	.byte	0x02, 0x4a
	.zero		1
	.zero		1


	//----- nvinfo : EIATTR_EXIT_INSTR_OFFSETS
	.align		4
        /*0058*/ 	.byte	0x04, 0x1c
        /*005a*/ 	.short	(.L_81 - .L_80)


	//   ....[0]....
.L_80:
        /*005c*/ 	.word	0x00000070


	//   ....[1]....
        /*0060*/ 	.word	0x00000310


	//----- nvinfo : EIATTR_CRS_STACK_SIZE
	.align		4
.L_81:
        /*0064*/ 	.byte	0x04, 0x1e
        /*0066*/ 	.short	(.L_83 - .L_82)
.L_82:
        /*0068*/ 	.word	0x00000000


	//----- nvinfo : EIATTR_CBANK_PARAM_SIZE
	.align		4
.L_83:
        /*006c*/ 	.byte	0x03, 0x19
        /*006e*/ 	.short	0x0020


	//----- nvinfo : EIATTR_PARAM_CBANK
	.align		4
        /*0070*/ 	.byte	0x04, 0x0a
        /*0072*/ 	.short	(.L_85 - .L_84)
	.align		4
.L_84:
        /*0074*/ 	.word	index@(.nv.constant0.b)
        /*0078*/ 	.short	0x0380
        /*007a*/ 	.short	0x0020


	//----- nvinfo : EIATTR_SW_WAR
	.align		4
.L_85:
        /*007c*/ 	.byte	0x04, 0x36
        /*007e*/ 	.short	(.L_87 - .L_86)
.L_86:
        /*0080*/ 	.word	0x00000008
.L_87:


//--------------------- .nv.info.a                --------------------------
	.section	.nv.info.a,"",@"SHT_CUDA_INFO"
	.sectionflags	@""
	.align	4


	//----- nvinfo : EIATTR_CUDA_API_VERSION
	.align		4
        /*0000*/ 	.byte	0x04, 0x37
        /*0002*/ 	.short	(.L_89 - .L_88)
.L_88:
        /*0004*/ 	.word	0x00000082


	//----- nvinfo : EIATTR_KPARAM_INFO
	.align		4
.L_89:
        /*0008*/ 	.byte	0x04, 0x17
        /*000a*/ 	.short	(.L_91 - .L_90)
.L_90:
        /*000c*/ 	.word	0x00000000
        /*0010*/ 	.short	0x0004
        /*0012*/ 	.short	0x0020
        /*0014*/ 	.byte	0x00, 0xf0, 0x21, 0x00


	//----- nvinfo : EIATTR_KPARAM_INFO
	.align		4
.L_91:
        /*0018*/ 	.byte	0x04, 0x17
        /*001a*/ 	.short	(.L_93 - .L_92)
.L_92:
        /*001c*/ 	.word	0x00000000
        /*0020*/ 	.short	0x0003
        /*0022*/ 	.short	0x0018
        /*0024*/ 	.byte	0x00, 0xf0, 0x11, 0x00


	//----- nvinfo : EIATTR_KPARAM_INFO
	.align		4
.L_93:
        /*0028*/ 	.byte	0x04, 0x17
        /*002a*/ 	.short	(.L_95 - .L_94)
.L_94:
        /*002c*/ 	.word	0x00000000
        /*0030*/ 	.short	0x0002
        /*0032*/ 	.short	0x0010
        /*0034*/ 	.byte	0x00, 0xf5, 0x21, 0x00


	//----- nvinfo : EIATTR_KPARAM_INFO
	.align		4
.L_95:
        /*0038*/ 	.byte	0x04, 0x17
        /*003a*/ 	.short	(.L_97 - .L_96)
.L_96:
        /*003c*/ 	.word	0x00000000
        /*0040*/ 	.short	0x0001
        /*0042*/ 	.short	0x0008
        /*0044*/ 	.byte	0x00, 0xf5, 0x21, 0x00


	//----- nvinfo : EIATTR_KPARAM_INFO
	.align		4
.L_97:
        /*0048*/ 	.byte	0x04, 0x17
        /*004a*/ 	.short	(.L_99 - .L_98)
.L_98:
        /*004c*/ 	.word	0x00000000
        /*0050*/ 	.short	0x0000
        /*0052*/ 	.short	0x0000
        /*0054*/ 	.byte	0x00, 0xf5, 0x21, 0x00


	//----- nvinfo : EIATTR_SPARSE_MMA_MASK
	.align		4
.L_99:
        /*0058*/ 	.byte	0x03, 0x50
        /*005a*/ 	.short	0x0000


	//----- nvinfo : EIATTR_MAXREG_COUNT
	.align		4
        /*005c*/ 	.byte	0x03, 0x1b
        /*005e*/ 	.short	0x00ff


	//----- nvinfo : EIATTR_MERCURY_ISA_VERSION
	.align		4
        /*0060*/ 	.byte	0x03, 0x5f
        /*0062*/ 	.short	0x0101


	//----- nvinfo : EIATTR_VRC_CTA_INIT_COUNT
	.align		4
        /*0064*/ 	.byte	0x02, 0x4a
	.zero		1
	.zero		1


	//----- nvinfo : EIATTR_EXIT_INSTR_OFFSETS
	.align		4
        /*0068*/ 	.byte	0x04, 0x1c
        /*006a*/ 	.short	(.L_101 - .L_100)


	//   ....[0]....
.L_100:
        /*006c*/ 	.word	0x00003cd0


	//----- nvinfo : EIATTR_CRS_STACK_SIZE
	.align		4
.L_101:
        /*0070*/ 	.byte	0x04, 0x1e
        /*0072*/ 	.short	(.L_103 - .L_102)
.L_102:
        /*0074*/ 	.word	0x00000000


	//----- nvinfo : EIATTR_CBANK_PARAM_SIZE
	.align		4
.L_103:
        /*0078*/ 	.byte	0x03, 0x19
        /*007a*/ 	.short	0x0028


	//----- nvinfo : EIATTR_PARAM_CBANK
	.align		4
        /*007c*/ 	.byte	0x04, 0x0a
        /*007e*/ 	.short	(.L_105 - .L_104)
	.align		4
.L_104:
        /*0080*/ 	.word	index@(.nv.constant0.a)
        /*0084*/ 	.short	0x0380
        /*0086*/ 	.short	0x0028


	//----- nvinfo : EIATTR_SW_WAR
	.align		4
.L_105:
        /*0088*/ 	.byte	0x04, 0x36
        /*008a*/ 	.short	(.L_107 - .L_106)
.L_106:
        /*008c*/ 	.word	0x00000008
.L_107:


//--------------------- .nv.callgraph             --------------------------
	.section	.nv.callgraph,"",@"SHT_CUDA_CALLGRAPH"
	.align	4
	.sectionentsize	8
	.align		4
        /*0000*/ 	.word	0x00000000
	.align		4
        /*0004*/ 	.word	0xffffffff
	.align		4
        /*0008*/ 	.word	0x00000000
	.align		4
        /*000c*/ 	.word	0xfffffffe
	.align		4
        /*0010*/ 	.word	0x00000000
	.align		4
        /*0014*/ 	.word	0xfffffffd
	.align		4
        /*0018*/ 	.word	0x00000000
	.align		4
        /*001c*/ 	.word	0xfffffffc


//--------------------- .text.d                   --------------------------
	.section	.text.d,"ax",@progbits
	.align	128
        .global         d
        .type           d,@function
        .size           d,(.L_x_69 - d)
        .other          d,@"STO_CUDA_ENTRY STV_DEFAULT"
d:
.text.d:
[----:B------:R-:W-:Y:S01]  /*0000*/  LDC R1, c[0x0][0x37c] ;  /* 0x0000df00ff017b82 */ /* 0x000fe20000000800 */
[----:B------:R-:W0:Y:S07]  /*0010*/  S2R R3, SR_TID.X ;  /* 0x0000000000037919 */ /* 0x000e2e0000002100 */
[----:B------:R-:W0:Y:S01]  /*0020*/  S2UR UR4, SR_CTAID.X ;  /* 0x00000000000479c3 */ /* 0x000e220000002500 */
[----:B------:R-:W1:Y:S07]  /*0030*/  LDCU UR5, c[0x0][0x390] ;  /* 0x00007200ff0577ac */ /* 0x000e6e0008000800 */
[----:B------:R-:W0:Y:S02]  /*0040*/  LDC R2, c[0x0][0x360] ;  /* 0x0000d800ff027b82 */ /* 0x000e240000000800 */
[----:B0-----:R-:W-:-:S05]  /*0050*/  IMAD R2, R2, UR4, R3 ;  /* 0x0000000402027c24 */ /* 0x001fca000f8e0203 */
[----:B-1----:R-:W-:-:S13]  /*0060*/  ISETP.GE.U32.AND P0, PT, R2, UR5, PT ;  /* 0x0000000502007c0c */ /* 0x002fda000bf06070 */
[----:B------:R-:W-:Y:S05]  /*0070*/  @P0 EXIT ;  /* 0x000000000000094d */ /* 0x000fea0003800000 */
[----:B------:R-:W0:Y:S01]  /*0080*/  LDC.64 R4, c[0x0][0x388] ;  /* 0x0000e200ff047b82 */ /* 0x000e220000000a00 */
[----:B------:R-:W1:Y:S01]  /*0090*/  LDCU.64 UR6, c[0x0][0x358] ;  /* 0x00006b00ff0677ac */ /* 0x000e620008000a00 */
[----:B------:R-:W2:Y:S01]  /*00a0*/  LDCU.64 UR4, c[0x0][0x398] ;  /* 0x00007300ff0477ac */ /* 0x000ea20008000a00 */
[----:B------:R-:W3:Y:S01]  /*00b0*/  LDCU UR10, c[0x0][0x3a4] ;  /* 0x00007480ff0a77ac */ /* 0x000ee20008000800 */
[----:B------:R-:W4:Y:S01]  /*00c0*/  LDCU.64 UR8, c[0x0][0x3a0] ;  /* 0x00007400ff0877ac */ /* 0x000f220008000a00 */
[----:B0-----:R-:W-:-:S06]  /*00d0*/  IMAD.WIDE.U32 R4, R2, 0x8, R4 ;  /* 0x0000000802047825 */ /* 0x001fcc00078e0004 */
[----:B-1----:R-:W2:Y:S01]  /*00e0*/  LDG.E.64 R4, desc[UR6][R4.64] ;  /* 0x0000000604047981 */ /* 0x002ea2000c1e1b00 */
[----:B------:R-:W-:Y:S01]  /*00f0*/  BSSY.RECONVERGENT B0, `(.L_x_0) ;  /* 0x0000021000007945 */ /* 0x000fe20003800200 */
[----:B--2---:R-:W-:Y:S02]  /*0100*/  IMAD R3, R5, UR4, RZ ;  /* 0x0000000405037c24 */ /* 0x004fe4000f8e02ff */
[----:B------:R-:W-:-:S04]  /*0110*/  IMAD.WIDE.U32 R6, R4, UR4, RZ ;  /* 0x0000000404067c25 */ /* 0x000fc8000f8e00ff */
[----:B------:R-:W-:-:S04]  /*0120*/  IMAD R3, R4, UR5, R3 ;  /* 0x0000000504037c24 */ /* 0x000fc8000f8e0203 */
[----:B------:R-:W-:-:S05]  /*0130*/  IMAD.IADD R4, R7, 0x1, R3 ;  /* 0x0000000107047824 */ /* 0x000fca00078e0203 */
[----:B---3--:R-:W-:-:S04]  /*0140*/  LOP3.LUT R0, R4, UR10, RZ, 0xfc, !PT ;  /* 0x0000000a04007c12 */ /* 0x008fc8000f8efcff */
[----:B------:R-:W-:-:S13]  /*0150*/  ISETP.NE.U32.AND P0, PT, R0, RZ, PT ;  /* 0x000000ff0000720c */ /* 0x000fda0003f05070 */
[----:B----4-:R-:W-:Y:S05]  /*0160*/  @P0 BRA `(.L_x_1) ;  /* 0x0000000000540947 */ /* 0x010fea0003800000 */
[----:B------:R-:W0:Y:S02]  /*0170*/  LDCU UR4, c[0x0][0x3a0] ;  /* 0x00007400ff0477ac */ /* 0x000e240008000800 */
[----:B0-----:R-:W0:Y:S01]  /*0180*/  I2F.U32.RP R0, UR4 ;  /* 0x0000000400007d06 */ /* 0x001e220008209000 */
[----:B------:R-:W-:-:S07]  /*0190*/  ISETP.NE.U32.AND P1, PT, RZ, UR4, PT ;  /* 0x00000004ff007c0c */ /* 0x000fce000bf25070 */
[----:B0-----:R-:W0:Y:S02]  /*01a0*/  MUFU.RCP R0, R0 ;  /* 0x0000000000007308 */ /* 0x001e240000001000 */
[----:B0-----:R-:W-:-:S06]  /*01b0*/  VIADD R4, R0, 0xffffffe ;  /* 0x0ffffffe00047836 */ /* 0x001fcc0000000000 */
[----:B------:R0:W1:Y:S02]  /*01c0*/  F2I.FTZ.U32.TRUNC.NTZ R5, R4 ;  /* 0x0000000400057305 */ /* 0x000064000021f000 */
[----:B0-----:R-:W-:Y:S01]  /*01d0*/  IMAD.MOV.U32 R4, RZ, RZ, RZ ;  /* 0x000000ffff047224 */ /* 0x001fe200078e00ff */
[----:B-1----:R-:W-:-:S05]  /*01e0*/  IADD3 R3, PT, PT, RZ, -R5, RZ ;  /* 0x80000005ff037210 */ /* 0x002fca0007ffe0ff */
[----:B------:R-:W-:-:S04]  /*01f0*/  IMAD R3, R3, UR4, RZ ;  /* 0x0000000403037c24 */ /* 0x000fc8000f8e02ff */
[----:B------:R-:W-:-:S06]  /*0200*/  IMAD.HI.U32 R5, R5, R3, R4 ;  /* 0x0000000305057227 */ /* 0x000fcc00078e0004 */
[----:B------:R-:W-:-:S04]  /*0210*/  IMAD.HI.U32 R5, R5, R6, RZ ;  /* 0x0000000605057227 */ /* 0x000fc800078e00ff */
[----:B------:R-:W-:-:S04]  /*0220*/  IMAD.MOV R5, RZ, RZ, -R5 ;  /* 0x000000ffff057224 */ /* 0x000fc800078e0a05 */
[----:B------:R-:W-:Y:S02]  /*0230*/  IMAD R6, R5, UR4, R6 ;  /* 0x0000000405067c24 */ /* 0x000fe4000f8e0206 */
[----:B------:R-:W-:-:S03]  /*0240*/  HFMA2 R5, -RZ, RZ, 0, 0 ;  /* 0x00000000ff057431 */ /* 0x000fc600000001ff */
[----:B------:R-:W-:-:S13]  /*0250*/  ISETP.GE.U32.AND P0, PT, R6, UR4, PT ;  /* 0x0000000406007c0c */ /* 0x000fda000bf06070 */
[----:B------:R-:W-:-:S04]  /*0260*/  @P0 IADD3 R6, PT, PT, R6, -UR4, RZ ;  /* 0x8000000406060c10 */ /* 0x000fc8000fffe0ff */
[----:B------:R-:W-:-:S13]  /*0270*/  ISETP.GE.U32.AND P0, PT, R6, UR4, PT ;  /* 0x0000000406007c0c */ /* 0x000fda000bf06070 */
[----:B------:R-:W-:Y:S01]  /*0280*/  @P0 VIADD R6, R6, -UR4 ;  /* 0x8000000406060c36 */ /* 0x000fe20008000000 */
[----:B------:R-:W-:-:S05]  /*0290*/  @!P1 LOP3.LUT R6, RZ, UR4, RZ, 0x33, !PT ;  /* 0x00000004ff069c12 */ /* 0x000fca000f8e33ff */
[----:B------:R-:W-:Y:S01]  /*02a0*/  IMAD.MOV.U32 R4, RZ, RZ, R6 ;  /* 0x000000ffff047224 */ /* 0x000fe200078e0006 */
[----:B------:R-:W-:Y:S06]  /*02b0*/  BRA `(.L_x_2) ;  /* 0x0000000000107947 */ /* 0x000fec0003800000 */
.L_x_1:
[----:B------:R-:W-:-:S07]  /*02c0*/  MOV R0, 0x2e0 ;  /* 0x000002e000007802 */ /* 0x000fce0000000f00 */
[----:B------:R-:W-:Y:S05]  /*02d0*/  CALL.REL.NOINC `($__internal_0_$__cuda_sm20_rem_s64) ;  /* 0x0000000000a87944 */ /* 0x000fea0003c00000 */
[----:B------:R-:W-:Y:S01]  /*02e0*/  IMAD.MOV.U32 R4, RZ, RZ, R6 ;  /* 0x000000ffff047224 */ /* 0x000fe200078e0006 */
[----:B------:R-:W-:-:S07]  /*02f0*/  MOV R5, R7 ;  /* 0x0000000700057202 */ /* 0x000fce0000000f00 */
.L_x_2:
[----:B------:R-:W-:Y:S05]  /*0300*/  BSYNC.RECONVERGENT B0 ;  /* 0x0000000000007941 */ /* 0x000fea0003800200 */
.L_x_0:
[----:B------:R-:W0:Y:S01]  /*0310*/  LDC.64 R6, c[0x0][0x380] ;  /* 0x0000e000ff067b82 */ /* 0x000e220000000a00 */
[----:B------:R-:W1:Y:S01]  /*0320*/  LDCU UR4, c[0x0][0x3a4] ;  /* 0x00007480ff0477ac */ /* 0x000e620008000800 */
[----:B0-----:R-:W-:-:S05]  /*0330*/  IMAD.WIDE.U32 R2, R2, 0x8, R6 ;  /* 0x0000000802027825 */ /* 0x001fca00078e0006 */
[----:B------:R-:W2:Y:S01]  /*0340*/  LDG.E.64 R8, desc[UR6][R2.64] ;  /* 0x0000000602087981 */ /* 0x000ea2000c1e1b00 */
[----:B------:R-:W-:Y:S01]  /*0350*/  BSSY.RECONVERGENT B0, `(.L_x_3) ;  /* 0x0000020000007945 */ /* 0x000fe20003800200 */
[-C--:B--2---:R-:W-:Y:S02]  /*0360*/  IMAD R9, R9, R4.reuse, RZ ;  /* 0x0000000409097224 */ /* 0x084fe400078e02ff */
[----:B------:R-:W-:-:S04]  /*0370*/  IMAD.WIDE.U32 R6, R8, R4, RZ ;  /* 0x0000000408067225 */ /* 0x000fc800078e00ff */
[----:B------:R-:W-:-:S04]  /*0380*/  IMAD R9, R8, R5, R9 ;  /* 0x0000000508097224 */ /* 0x000fc800078e0209 */
[----:B------:R-:W-:-:S05]  /*0390*/  IMAD.IADD R4, R7, 0x1, R9 ;  /* 0x0000000107047824 */ /* 0x000fca00078e0209 */
[----:B-1----:R-:W-:-:S04]  /*03a0*/  LOP3.LUT R0, R4, UR4, RZ, 0xfc, !PT ;  /* 0x0000000404007c12 */ /* 0x002fc8000f8efcff */
[----:B------:R-:W-:-:S13]  /*03b0*/  ISETP.NE.U32.AND P0, PT, R0, RZ, PT ;  /* 0x000000ff0000720c */ /* 0x000fda0003f05070 */
[----:B------:R-:W-:Y:S05]  /*03c0*/  @P0 BRA `(.L_x_4) ;  /* 0x0000000000500947 */ /* 0x000fea0003800000 */
[----:B------:R-:W0:Y:S01]  /*03d0*/  LDCU UR4, c[0x0][0x3a0] ;  /* 0x00007400ff0477ac */ /* 0x000e220008000800 */
[----:B------:R-:W-:Y:S01]  /*03e0*/  HFMA2 R4, -RZ, RZ, 0, 0 ;  /* 0x00000000ff047431 */ /* 0x000fe200000001ff */
[----:B0-----:R-:W0:Y:S01]  /*03f0*/  I2F.U32.RP R7, UR4 ;  /* 0x0000000400077d06 */ /* 0x001e220008209000 */
[----:B------:R-:W-:-:S07]  /*0400*/  ISETP.NE.U32.AND P1, PT, RZ, UR4, PT ;  /* 0x00000004ff007c0c */ /* 0x000fce000bf25070 */
[----:B0-----:R-:W0:Y:S02]  /*0410*/  MUFU.RCP R7, R7 ;  /* 0x0000000700077308 */ /* 0x001e240000001000 */
[----:B0-----:R-:W-:-:S06]  /*0420*/  IADD3 R8, PT, PT, R7, 0xffffffe, RZ ;  /* 0x0ffffffe07087810 */ /* 0x001fcc0007ffe0ff */
[----:B------:R-:W0:Y:S02]  /*0430*/  F2I.FTZ.U32.TRUNC.NTZ R5, R8 ;  /* 0x0000000800057305 */ /* 0x000e24000021f000 */
[----:B0-----:R-:W-:-:S04]  /*0440*/  IMAD.MOV R9, RZ, RZ, -R5 ;  /* 0x000000ffff097224 */ /* 0x001fc800078e0a05 */
[----:B------:R-:W-:-:S04]  /*0450*/  IMAD R9, R9, UR4, RZ ;  /* 0x0000000409097c24 */ /* 0x000fc8000f8e02ff */
[----:B------:R-:W-:-:S06]  /*0460*/  IMAD.HI.U32 R9, R5, R9, R4 ;  /* 0x0000000905097227 */ /* 0x000fcc00078e0004 */
[----:B------:R-:W-:-:S04]  /*0470*/  IMAD.HI.U32 R0, R9, R6, RZ ;  /* 0x0000000609007227 */ /* 0x000fc800078e00ff */
[----:B------:R-:W-:-:S04]  /*0480*/  IMAD.MOV R5, RZ, RZ, -R0 ;  /* 0x000000ffff057224 */ /* 0x000fc800078e0a00 */
[----:B------:R-:W-:Y:S01]  /*0490*/  IMAD R4, R5, UR4, R6 ;  /* 0x0000000405047c24 */ /* 0x000fe2000f8e0206 */
[----:B------:R-:W-:-:S04]  /*04a0*/  MOV R5, RZ ;  /* 0x000000ff00057202 */ /* 0x000fc80000000f00 */
[----:B------:R-:W-:-:S13]  /*04b0*/  ISETP.GE.U32.AND P0, PT, R4, UR4, PT ;  /* 0x0000000404007c0c */ /* 0x000fda000bf06070 */
[----:B------:R-:W-:-:S04]  /*04c0*/  @P0 IADD3 R4, PT, PT, R4, -UR4, RZ ;  /* 0x8000000404040c10 */ /* 0x000fc8000fffe0ff */
[----:B------:R-:W-:-:S13]  /*04d0*/  ISETP.GE.U32.AND P0, PT, R4, UR4, PT ;  /* 0x0000000404007c0c */ /* 0x000fda000bf06070 */
[----:B------:R-:W-:Y:S01]  /*04e0*/  @P0 VIADD R4, R4, -UR4 ;  /* 0x8000000404040c36 */ /* 0x000fe20008000000 */
[----:B------:R-:W-:Y:S01]  /*04f0*/  @!P1 LOP3.LUT R4, RZ, UR4, RZ, 0x33, !PT ;  /* 0x00000004ff049c12 */ /* 0x000fe2000f8e33ff */
[----:B------:R-:W-:Y:S06]  /*0500*/  BRA `(.L_x_5) ;  /* 0x0000000000107947 */ /* 0x000fec0003800000 */
.L_x_4:
[----:B------:R-:W-:-:S07]  /*0510*/  MOV R0, 0x530 ;  /* 0x0000053000007802 */ /* 0x000fce0000000f00 */
[----:B------:R-:W-:Y:S05]  /*0520*/  CALL.REL.NOINC `($__internal_0_$__cuda_sm20_rem_s64) ;  /* 0x0000000000147944 */ /* 0x000fea0003c00000 */
[----:B------:R-:W-:Y:S01]  /*0530*/  IMAD.MOV.U32 R4, RZ, RZ, R6 ;  /* 0x000000ffff047224 */ /* 0x000fe200078e0006 */
[----:B------:R-:W-:-:S07]  /*0540*/  MOV R5, R7 ;  /* 0x0000000700057202 */ /* 0x000fce0000000f00 */
.L_x_5:
[----:B------:R-:W-:Y:S05]  /*0550*/  BSYNC.RECONVERGENT B0 ;  /* 0x0000000000007941 */ /* 0x000fea0003800200 */
.L_x_3:
[----:B------:R-:W-:Y:S01]  /*0560*/  STG.E.64 desc[UR6][R2.64], R4 ;  /* 0x0000000402007986 */ /* 0x000fe2000c101b06 */
[----:B------:R-:W-:Y:S05]  /*0570*/  EXIT ;  /* 0x000000000000794d */ /* 0x000fea0003800000 */
        .weak           $__internal_0_$__cuda_sm20_rem_s64
        .type           $__internal_0_$__cuda_sm20_rem_s64,@function
        .size           $__internal_0_$__cuda_sm20_rem_s64,(.L_x_69 - $__internal_0_$__cuda_sm20_rem_s64)
$__internal_0_$__cuda_sm20_rem_s64:
[----:B------:R-:W-:Y:S02]  /*0580*/  UIADD3 UR4, UP1, UPT, URZ, -UR8, URZ ;  /* 0x80000008ff047290 */ /* 0x000fe4000ff3e0ff */
[----:B------:R-:W-:Y:S02]  /*0590*/  UISETP.GE.AND UP0, UPT, UR9, URZ, UPT ;  /* 0x000000ff0900728c */ /* 0x000fe4000bf06270 */
[----:B------:R-:W-:Y:S02]  /*05a0*/  UIADD3.X UR5, UPT, UPT, URZ, ~UR9, URZ, UP1, !UPT ;  /* 0x80000009ff057290 */ /* 0x000fe40008ffe4ff */
[----:B------:R-:W-:Y:S02]  /*05b0*/  USEL UR4, UR4, UR8, !UP0 ;  /* 0x0000000804047287 */ /* 0x000fe4000c000000 */
[----:B------:R-:W-:-:S09]  /*05c0*/  USEL UR5, UR5, UR9, !UP0 ;  /* 0x0000000905057287 */ /* 0x000fd2000c000000 */
[----:B------:R-:W0:Y:S08]  /*05d0*/  I2F.U64.RP R5, UR4 ;  /* 0x0000000400057d12 */ /* 0x000e300008309000 */
[----:B0-----:R-:W0:Y:S02]  /*05e0*/  MUFU.RCP R5, R5 ;  /* 0x0000000500057308 */ /* 0x001e240000001000 */
[----:B0-----:R-:W-:-:S06]  /*05f0*/  VIADD R8, R5, 0x1ffffffe ;  /* 0x1ffffffe05087836 */ /* 0x001fcc0000000000 */
[----:B------:R-:W0:Y:S02]  /*0600*/  F2I.U64.TRUNC R8, R8 ;  /* 0x0000000800087311 */ /* 0x000e24000020d800 */
[----:B0-----:R-:W-:-:S04]  /*0610*/  IMAD.WIDE.U32 R10, R8, UR4, RZ ;  /* 0x00000004080a7c25 */ /* 0x001fc8000f8e00ff */
[C---:B------:R-:W-:Y:S01]  /*0620*/  IMAD R7, R8.reuse, UR5, R11 ;  /* 0x0000000508077c24 */ /* 0x040fe2000f8e020b */
[----:B------:R-:W-:Y:S01]  /*0630*/  IADD3 R13, P0, PT, RZ, -R10, RZ ;  /* 0x8000000aff0d7210 */ /* 0x000fe20007f1e0ff */
[----:B------:R-:W-:Y:S02]  /*0640*/  IMAD.MOV.U32 R11, RZ, RZ, R8 ;  /* 0x000000ffff0b7224 */ /* 0x000fe400078e0008 */
[----:B------:R-:W-:Y:S02]  /*0650*/  IMAD R7, R9, UR4, R7 ;  /* 0x0000000409077c24 */ /* 0x000fe4000f8e0207 */
[----:B------:R-:W-:-:S03]  /*0660*/  IMAD.HI.U32 R10, R8, R13, RZ ;  /* 0x0000000d080a7227 */ /* 0x000fc600078e00ff */
[----:B------:R-:W-:-:S05]  /*0670*/  IADD3.X R7, PT, PT, RZ, ~R7, RZ, P0, !PT ;  /* 0x80000007ff077210 */ /* 0x000fca00007fe4ff */
[----:B------:R-:W-:-:S04]  /*0680*/  IMAD.WIDE.U32 R10, P0, R8, R7, R10 ;  /* 0x00000007080a7225 */ /* 0x000fc8000780000a */
[C---:B------:R-:W-:Y:S02]  /*0690*/  IMAD R15, R9.reuse, R7, RZ ;  /* 0x00000007090f7224 */ /* 0x040fe400078e02ff */
[----:B------:R-:W-:-:S04]  /*06a0*/  IMAD.HI.U32 R10, P1, R9, R13, R10 ;  /* 0x0000000d090a7227 */ /* 0x000fc8000782000a */
[----:B------:R-:W-:Y:S01]  /*06b0*/  IMAD.HI.U32 R5, R9, R7, RZ ;  /* 0x0000000709057227 */ /* 0x000fe200078e00ff */
[----:B------:R-:W-:-:S04]  /*06c0*/  IADD3 R11, P2, PT, R15, R10, RZ ;  /* 0x0000000a0f0b7210 */ /* 0x000fc80007f5e0ff */
[----:B------:R-:W-:Y:S01]  /*06d0*/  IADD3.X R5, PT, PT, R5, R9, RZ, P0, !PT ;  /* 0x0000000905057210 */ /* 0x000fe200007fe4ff */
[----:B------:R-:W-:-:S03]  /*06e0*/  IMAD.WIDE.U32 R8, R11, UR4, RZ ;  /* 0x000000040b087c25 */ /* 0x000fc6000f8e00ff */
[----:B------:R-:W-:Y:S01]  /*06f0*/  IADD3.X R5, PT, PT, RZ, RZ, R5, P2, P1 ;  /* 0x000000ffff057210 */ /* 0x000fe200017e2405 */
[----:B------:R-:W-:Y:S01]  /*0700*/  IMAD R10, R11, UR5, R9 ;  /* 0x000000050b0a7c24 */ /* 0x000fe2000f8e0209 */
[----:B------:R-:W-:Y:S02]  /*0710*/  IADD3 R9, P0, PT, RZ, -R8, RZ ;  /* 0x80000008ff097210 */ /* 0x000fe40007f1e0ff */
[----:B------:R-:W-:Y:S01]  /*0720*/  ISETP.GE.AND P1, PT, R4, RZ, PT ;  /* 0x000000ff0400720c */ /* 0x000fe20003f26270 */
[----:B------:R-:W-:Y:S02]  /*0730*/  IMAD R7, R5, UR4, R10 ;  /* 0x0000000405077c24 */ /* 0x000fe4000f8e020a */
[----:B------:R-:W-:-:S04]  /*0740*/  IMAD.HI.U32 R10, R11, R9, RZ ;  /* 0x000000090b0a7227 */ /* 0x000fc800078e00ff */
[----:B------:R-:W-:Y:S01]  /*0750*/  IMAD.X R12, RZ, RZ, ~R7, P0 ;  /* 0x000000ffff0c7224 */ /* 0x000fe200000e0e07 */
[----:B------:R-:W-:-:S03]  /*0760*/  IADD3 R7, P4, PT, RZ, -R6, RZ ;  /* 0x80000006ff077210 */ /* 0x000fc60007f9e0ff */
[----:B------:R-:W-:Y:S01]  /*0770*/  IMAD.WIDE.U32 R10, P0, R11, R12, R10 ;  /* 0x0000000c0b0a7225 */ /* 0x000fe2000780000a */
[----:B------:R-:W-:Y:S02]  /*0780*/  SEL R8, R7, R6, !P1 ;  /* 0x0000000607087207 */ /* 0x000fe40004800000 */
[----:B------:R-:W-:Y:S01]  /*0790*/  IADD3.X R7, PT, PT, RZ, ~R4, RZ, P4, !PT ;  /* 0x80000004ff077210 */ /* 0x000fe200027fe4ff */
[----:B------:R-:W-:-:S04]  /*07a0*/  IMAD.HI.U32 R9, P2, R5, R9, R10 ;  /* 0x0000000905097227 */ /* 0x000fc8000784000a */
[CC--:B------:R-:W-:Y:S02]  /*07b0*/  IMAD R10, R5.reuse, R12.reuse, RZ ;  /* 0x0000000c050a7224 */ /* 0x0c0fe400078e02ff */
[----:B------:R-:W-:-:S03]  /*07c0*/  IMAD.HI.U32 R12, R5, R12, RZ ;  /* 0x0000000c050c7227 */ /* 0x000fc600078e00ff */
[----:B------:R-:W-:Y:S01]  /*07d0*/  IADD3 R9, P3, PT, R10, R9, RZ ;  /* 0x000000090a097210 */ /* 0x000fe20007f7e0ff */
[----:B------:R-:W-:Y:S01]  /*07e0*/  IMAD.X R5, R12, 0x1, R5, P0 ;  /* 0x000000010c057824 */ /* 0x000fe200000e0605 */
[----:B------:R-:W-:Y:S01]  /*07f0*/  SEL R10, R7, R4, !P1 ;  /* 0x00000004070a7207 */ /* 0x000fe20004800000 */
[----:B------:R-:W-:Y:S02]  /*0800*/  HFMA2 R7, -RZ, RZ, 0, 0 ;  /* 0x00000000ff077431 */ /* 0x000fe400000001ff */
[----:B------:R-:W-:Y:S01]  /*0810*/  IMAD.HI.U32 R6, R9, R8, RZ ;  /* 0x0000000809067227 */ /* 0x000fe200078e00ff */
[----:B------:R-:W-:-:S05]  /*0820*/  IADD3.X R5, PT, PT, RZ, RZ, R5, P3, P2 ;  /* 0x000000ffff057210 */ /* 0x000fca0001fe4405 */
[-C--:B------:R-:W-:Y:S02]  /*0830*/  IMAD R4, R5, R10.reuse, RZ ;  /* 0x0000000a05047224 */ /* 0x080fe400078e02ff */
[----:B------:R-:W-:-:S04]  /*0840*/  IMAD.WIDE.U32 R6, R9, R10, R6 ;  /* 0x0000000a09067225 */ /* 0x000fc800078e0006 */
[----:B------:R-:W-:-:S04]  /*0850*/  IMAD.HI.U32 R7, P0, R5, R8, R6 ;  /* 0x0000000805077227 */ /* 0x000fc80007800006 */
[----:B------:R-:W-:Y:S01]  /*0860*/  IMAD.HI.U32 R6, R5, R10, RZ ;  /* 0x0000000a05067227 */ /* 0x000fe200078e00ff */
[----:B------:R-:W-:-:S03]  /*0870*/  IADD3 R7, P2, PT, R4, R7, RZ ;  /* 0x0000000704077210 */ /* 0x000fc60007f5e0ff */
[----:B------:R-:W-:Y:S02]  /*0880*/  IMAD.X R6, RZ, RZ, R6, P0 ;  /* 0x000000ffff067224 */ /* 0x000fe400000e0606 */
[----:B------:R-:W-:-:S03]  /*0890*/  IMAD.WIDE.U32 R4, R7, UR4, RZ ;  /* 0x0000000407047c25 */ /* 0x000fc6000f8e00ff */
[----:B------:R-:W-:Y:S01]  /*08a0*/  IADD3.X R6, PT, PT, RZ, R6, RZ, P2, !PT ;  /* 0x00000006ff067210 */ /* 0x000fe200017fe4ff */
[----:B------:R-:W-:Y:S01]  /*08b0*/  IMAD R7, R7, UR5, R5 ;  /* 0x0000000507077c24 */ /* 0x000fe2000f8e0205 */
[----:B------:R-:W-:-:S03]  /*08c0*/  IADD3 R8, P2, PT, -R4, R8, RZ ;  /* 0x0000000804087210 */ /* 0x000fc60007f5e1ff */
[----:B------:R-:W-:Y:S01]  /*08d0*/  IMAD R6, R6, UR4, R7 ;  /* 0x0000000406067c24 */ /* 0x000fe2000f8e0207 */
[----:B------:R-:W-:-:S03]  /*08e0*/  ISETP.GE.U32.AND P0, PT, R8, UR4, PT ;  /* 0x0000000408007c0c */ /* 0x000fc6000bf06070 */
[----:B------:R-:W-:Y:S01]  /*08f0*/  IMAD.X R7, R10, 0x1, ~R6, P2 ;  /* 0x000000010a077824 */ /* 0x000fe200010e0e06 */
[----:B------:R-:W-:-:S04]  /*0900*/  IADD3 R5, P2, PT, R8, -UR4, RZ ;  /* 0x8000000408057c10 */ /* 0x000fc8000ff5e0ff */
[C---:B------:R-:W-:Y:S02]  /*0910*/  ISETP.GE.U32.AND.EX P0, PT, R7.reuse, UR5, PT, P0 ;  /* 0x0000000507007c0c */ /* 0x040fe4000bf06100 */
[----:B------:R-:W-:Y:S02]  /*0920*/  IADD3.X R4, PT, PT, R7, ~UR5, RZ, P2, !PT ;  /* 0x8000000507047c10 */ /* 0x000fe400097fe4ff */
[----:B------:R-:W-:Y:S02]  /*0930*/  SEL R5, R5, R8, P0 ;  /* 0x0000000805057207 */ /* 0x000fe40000000000 */
[----:B------:R-:W-:Y:S02]  /*0940*/  SEL R4, R4, R7, P0 ;  /* 0x0000000704047207 */ /* 0x000fe40000000000 */
[C---:B------:R-:W-:Y:S02]  /*0950*/  ISETP.GE.U32.AND P0, PT, R5.reuse, UR4, PT ;  /* 0x0000000405007c0c */ /* 0x040fe4000bf06070 */
[----:B------:R-:W-:-:S02]  /*0960*/  IADD3 R6, P2, PT, R5, -UR4, RZ ;  /* 0x8000000405067c10 */ /* 0x000fc4000ff5e0ff */
[C---:B------:R-:W-:Y:S02]  /*0970*/  ISETP.GE.U32.AND.EX P0, PT, R4.reuse, UR5, PT, P0 ;  /* 0x0000000504007c0c */ /* 0x040fe4000bf06100 */
[----:B------:R-:W-:Y:S02]  /*0980*/  IADD3.X R7, PT, PT, R4, ~UR5, RZ, P2, !PT ;  /* 0x8000000504077c10 */ /* 0x000fe400097fe4ff */
[----:B------:R-:W-:Y:S02]  /*0990*/  SEL R6, R6, R5, P0 ;  /* 0x0000000506067207 */ /* 0x000fe40000000000 */
[----:B------:R-:W-:Y:S02]  /*09a0*/  SEL R7, R7, R4, P0 ;  /* 0x0000000407077207 */ /* 0x000fe40000000000 */
[----:B------:R-:W-:Y:S02]  /*09b0*/  IADD3 R5, P2, PT, RZ, -R6, RZ ;  /* 0x80000006ff057210 */ /* 0x000fe40007f5e0ff */
[----:B------:R-:W-:-:S02]  /*09c0*/  ISETP.NE.U32.AND P0, PT, RZ, UR8, PT ;  /* 0x00000008ff007c0c */ /* 0x000fc4000bf05070 */
[-C--:B------:R-:W-:Y:S02]  /*09d0*/  IADD3.X R4, PT, PT, RZ, ~R7.reuse, RZ, P2, !PT ;  /* 0x80000007ff047210 */ /* 0x080fe400017fe4ff */
[----:B------:R-:W-:Y:S02]  /*09e0*/  SEL R6, R5, R6, !P1 ;  /* 0x0000000605067207 */ /* 0x000fe40004800000 */
[----:B------:R-:W-:Y:S01]  /*09f0*/  SEL R7, R4, R7, !P1 ;  /* 0x0000000704077207 */ /* 0x000fe20004800000 */
[----:B------:R-:W-:Y:S01]  /*0a00*/  IMAD.MOV.U32 R4, RZ, RZ, R0 ;  /* 0x000000ffff047224 */ /* 0x000fe200078e0000 */
[----:B------:R-:W-:Y:S02]  /*0a10*/  MOV R5, 0x0 ;  /* 0x0000000000057802 */ /* 0x000fe40000000f00 */
[----:B------:R-:W-:-:S04]  /*0a20*/  ISETP.NE.AND.EX P0, PT, RZ, UR9, PT, P0 ;  /* 0x00000009ff007c0c */ /* 0x000fc8000bf05300 */
[----:B------:R-:W-:Y:S02]  /*0a30*/  SEL R6, R6, 0xffffffff, P0 ;  /* 0xffffffff06067807 */ /* 0x000fe40000000000 */
[----:B------:R-:W-:Y:S01]  /*0a40*/  SEL R7, R7, 0xffffffff, P0 ;  /* 0xffffffff07077807 */ /* 0x000fe20000000000 */
[----:B------:R-:W-:Y:S06]  /*0a50*/  RET.REL.NODEC R4 `(d) ;  /* 0xfffffff404687950 */ /* 0x000fec0003c3ffff */
.L_x_6:
[----:B------:R-:W-:-:S00]  /*0a60*/  BRA `(.L_x_6) ;  /* 0xfffffffc00fc7947 */ /* 0x000fc0000383ffff */
[----:B------:R-:W-:-:S00]  /*0a70*/  NOP ;  /* 0x0000000000007918 */ /* 0x000fc00000000000 */
        /* <DEDUP_REMOVED lines=8> */
.L_x_69:


//--------------------- .text.c                   --------------------------
	.section	.text.c,"ax",@progbits
	.align	128
        .global         c
        .type           c,@function
        .size           c,(.L_x_70 - c)
        .other          c,@"STO_CUDA_ENTRY STV_DEFAULT"
c:
.text.c:
        /* <DEDUP_REMOVED lines=10> */
[----:B------:R-:W2:Y:S06]  /*00a0*/  LDCU UR4, c[0x0][0x39c] ;  /* 0x00007380ff0477ac */ /* 0x000eac0008000800 */
[----:B------:R-:W3:Y:S01]  /*00b0*/  LDC.64 R2, c[0x0][0x380] ;  /* 0x0000e000ff027b82 */ /* 0x000ee20000000a00 */
[----:B0-----:R-:W-:-:S06]  /*00c0*/  IMAD.WIDE.U32 R8, R5, 0x8, R8 ;  /* 0x0000000805087825 */ /* 0x001fcc00078e0008 */
[----:B-1----:R-:W4:Y:S01]  /*00d0*/  LDG.E.64 R8, desc[UR6][R8.64] ;  /* 0x0000000608087981 */ /* 0x002f22000c1e1b00 */
[----:B---3--:R-:W-:-:S05]  /*00e0*/  IMAD.WIDE.U32 R2, R5, 0x8, R2 ;  /* 0x0000000805027825 */ /* 0x008fca00078e0002 */
[----:B------:R-:W4:Y:S01]  /*00f0*/  LDG.E.64 R6, desc[UR6][R2.64] ;  /* 0x0000000602067981 */ /* 0x000f22000c1e1b00 */
[----:B------:R-:W-:Y:S01]  /*0100*/  BSSY.RECONVERGENT B0, `(.L_x_7) ;  /* 0x0000020000007945 */ /* 0x000fe20003800200 */
[-C--:B----4-:R-:W-:Y:S02]  /*0110*/  IMAD R7, R7, R8.reuse, RZ ;  /* 0x0000000807077224 */ /* 0x090fe400078e02ff */
[----:B------:R-:W-:-:S04]  /*0120*/  IMAD.WIDE.U32 R4, R6, R8, RZ ;  /* 0x0000000806047225 */ /* 0x000fc800078e00ff */
[----:B------:R-:W-:-:S04]  /*0130*/  IMAD R7, R9, R6, R7 ;  /* 0x0000000609077224 */ /* 0x000fc800078e0207 */
[----:B------:R-:W-:-:S05]  /*0140*/  IMAD.IADD R6, R5, 0x1, R7 ;  /* 0x0000000105067824 */ /* 0x000fca00078e0207 */
[----:B--2---:R-:W-:-:S04]  /*0150*/  LOP3.LUT R0, R6, UR4, RZ, 0xfc, !PT ;  /* 0x0000000406007c12 */ /* 0x004fc8000f8efcff */
[----:B------:R-:W-:-:S13]  /*0160*/  ISETP.NE.U32.AND P0, PT, R0, RZ, PT ;  /* 0x000000ff0000720c */ /* 0x000fda0003f05070 */
[----:B------:R-:W-:Y:S05]  /*0170*/  @P0 BRA `(.L_x_8) ;  /* 0x0000000000500947 */ /* 0x000fea0003800000 */
        /* <DEDUP_REMOVED lines=9> */
[----:B------:R-:W-:-:S04]  /*0210*/  IMAD.HI.U32 R7, R7, R5, R6 ;  /* 0x0000000507077227 */ /* 0x000fc800078e0006 */
[----:B------:R-:W-:Y:S02]  /*0220*/  HFMA2 R5, -RZ, RZ, 0, 0 ;  /* 0x00000000ff057431 */ /* 0x000fe400000001ff */
[----:B------:R-:W-:-:S04]  /*0230*/  IMAD.HI.U32 R7, R7, R4, RZ ;  /* 0x0000000407077227 */ /* 0x000fc800078e00ff */
[----:B------:R-:W-:-:S04]  /*0240*/  IMAD.MOV R7, RZ, RZ, -R7 ;  /* 0x000000ffff077224 */ /* 0x000fc800078e0a07 */
[----:B------:R-:W-:-:S05]  /*0250*/  IMAD R4, R7, UR4, R4 ;  /* 0x0000000407047c24 */ /* 0x000fca000f8e0204 */
[----:B------:R-:W-:-:S13]  /*0260*/  ISETP.GE.U32.AND P0, PT, R4, UR4, PT ;  /* 0x0000000404007c0c */ /* 0x000fda000bf06070 */
[----:B------:R-:W-:-:S04]  /*0270*/  @P0 IADD3 R4, PT, PT, R4, -UR4, RZ ;  /* 0x8000000404040c10 */ /* 0x000fc8000fffe0ff */
[----:B------:R-:W-:-:S13]  /*0280*/  ISETP.GE.U32.AND P0, PT, R4, UR4, PT ;  /* 0x0000000404007c0c */ /* 0x000fda000bf06070 */
[----:B------:R-:W-:Y:S01]  /*0290*/  @P0 VIADD R4, R4, -UR4 ;  /* 0x8000000404040c36 */ /* 0x000fe20008000000 */
[----:B------:R-:W-:Y:S01]  /*02a0*/  @!P1 LOP3.LUT R4, RZ, UR4, RZ, 0x33, !PT ;  /* 0x00000004ff049c12 */ /* 0x000fe2000f8e33ff */
[----:B------:R-:W-:Y:S06]  /*02b0*/  BRA `(.L_x_9) ;  /* 0x0000000000107947 */ /* 0x000fec0003800000 */
.L_x_8:
[----:B------:R-:W-:-:S07]  /*02c0*/  MOV R0, 0x2e0 ;  /* 0x000002e000007802 */ /* 0x000fce0000000f00 */
[----:B------:R-:W-:Y:S05]  /*02d0*/  CALL.REL.NOINC `($__internal_1_$__cuda_sm20_rem_s64) ;  /* 0x0000000000147944 */ /* 0x000fea0003c00000 */
[----:B------:R-:W-:Y:S01]  /*02e0*/  IMAD.MOV.U32 R4, RZ, RZ, R6 ;  /* 0x000000ffff047224 */ /* 0x000fe200078e0006 */
[----:B------:R-:W-:-:S07]  /*02f0*/  MOV R5, R7 ;  /* 0x0000000700057202 */ /* 0x000fce0000000f00 */
.L_x_9:
[----:B------:R-:W-:Y:S05]  /*0300*/  BSYNC.RECONVERGENT B0 ;  /* 0x0000000000007941 */ /* 0x000fea0003800200 */
.L_x_7:
[----:B------:R-:W-:Y:S01]  /*0310*/  STG.E.64 desc[UR6][R2.64], R4 ;  /* 0x0000000402007986 */ /* 0x000fe2000c101b06 */
[----:B------:R-:W-:Y:S05]  /*0320*/  EXIT ;  /* 0x000000000000794d */ /* 0x000fea0003800000 */
        .weak           $__internal_1_$__cuda_sm20_rem_s64
        .type           $__internal_1_$__cuda_sm20_rem_s64,@function
        .size           $__internal_1_$__cuda_sm20_rem_s64,(.L_x_70 - $__internal_1_$__cuda_sm20_rem_s64)
$__internal_1_$__cuda_sm20_rem_s64:
[----:B------:R-:W0:Y:S02]  /*0330*/  LDCU.64 UR8, c[0x0][0x398] ;  /* 0x00007300ff0877ac */ /* 0x000e240008000a00 */
[----:B0-----:R-:W-:Y:S02]  /*0340*/  UIADD3 UR4, UP1, UPT, URZ, -UR8, URZ ;  /* 0x80000008ff047290 */ /* 0x001fe4000ff3e0ff */
        /* <DEDUP_REMOVED lines=26> */
[----:B------:R-:W-:Y:S01]  /*04f0*/  IMAD R7, R5, UR4, R10 ;  /* 0x0000000405077c24 */ /* 0x000fe2000f8e020a */
[----:B------:R-:W-:Y:S01]  /*0500*/  IADD3 R9, P4, PT, RZ, -R4, RZ ;  /* 0x80000004ff097210 */ /* 0x000fe20007f9e0ff */
[----:B------:R-:W-:-:S03]  /*0510*/  IMAD.HI.U32 R10, R11, R13, RZ ;  /* 0x0000000d0b0a7227 */ /* 0x000fc600078e00ff */
[----:B------:R-:W-:Y:S01]  /*0520*/  SEL R8, R9, R4, !P1 ;  /* 0x0000000409087207 */ /* 0x000fe20004800000 */
[----:B------:R-:W-:Y:S01]  /*0530*/  IMAD.X R12, RZ, RZ, ~R7, P0 ;  /* 0x000000ffff0c7224 */ /* 0x000fe200000e0e07 */
[----:B------:R-:W-:-:S03]  /*0540*/  IADD3.X R9, PT, PT, RZ, ~R6, RZ, P4, !PT ;  /* 0x80000006ff097210 */ /* 0x000fc600027fe4ff */
[----:B------:R-:W-:-:S04]  /*0550*/  IMAD.WIDE.U32 R10, P0, R11, R12, R10 ;  /* 0x0000000c0b0a7225 */ /* 0x000fc8000780000a */
[----:B------:R-:W-:-:S04]  /*0560*/  IMAD.HI.U32 R7, P2, R5, R13, R10 ;  /* 0x0000000d05077227 */ /* 0x000fc8000784000a */
[CC--:B------:R-:W-:Y:S02]  /*0570*/  IMAD R10, R5.reuse, R12.reuse, RZ ;  /* 0x0000000c050a7224 */ /* 0x0c0fe400078e02ff */
[----:B------:R-:W-:-:S03]  /*0580*/  IMAD.HI.U32 R12, R5, R12, RZ ;  /* 0x0000000c050c7227 */ /* 0x000fc600078e00ff */
[----:B------:R-:W-:Y:S01]  /*0590*/  IADD3 R7, P3, PT, R10, R7, RZ ;  /* 0x000000070a077210 */ /* 0x000fe20007f7e0ff */
[----:B------:R-:W-:Y:S01]  /*05a0*/  IMAD.X R5, R12, 0x1, R5, P0 ;  /* 0x000000010c057824 */ /* 0x000fe200000e0605 */
[----:B------:R-:W-:-:S03]  /*05b0*/  SEL R10, R9, R6, !P1 ;  /* 0x00000006090a7207 */ /* 0x000fc60004800000 */
[----:B------:R-:W-:Y:S01]  /*05c0*/  IMAD.HI.U32 R4, R7, R8, RZ ;  /* 0x0000000807047227 */ /* 0x000fe200078e00ff */
[----:B------:R-:W-:-:S03]  /*05d0*/  IADD3.X R9, PT, PT, RZ, RZ, R5, P3, P2 ;  /* 0x000000ffff097210 */ /* 0x000fc60001fe4405 */
[----:B------:R-:W-:Y:S02]  /*05e0*/  HFMA2 R5, -RZ, RZ, 0, 0 ;  /* 0x00000000ff057431 */ /* 0x000fe400000001ff */
[----:B------:R-:W-:-:S04]  /*05f0*/  IMAD.HI.U32 R6, R9, R10, RZ ;  /* 0x0000000a09067227 */ /* 0x000fc800078e00ff */
[----:B------:R-:W-:-:S04]  /*0600*/  IMAD.WIDE.U32 R4, R7, R10, R4 ;  /* 0x0000000a07047225 */ /* 0x000fc800078e0004 */
[C---:B------:R-:W-:Y:S02]  /*0610*/  IMAD R7, R9.reuse, R10, RZ ;  /* 0x0000000a09077224 */ /* 0x040fe400078e02ff */
[----:B------:R-:W-:-:S04]  /*0620*/  IMAD.HI.U32 R4, P0, R9, R8, R4 ;  /* 0x0000000809047227 */ /* 0x000fc80007800004 */
[----:B------:R-:W-:Y:S01]  /*0630*/  IMAD.X R6, RZ, RZ, R6, P0 ;  /* 0x000000ffff067224 */ /* 0x000fe200000e0606 */
[----:B------:R-:W-:-:S04]  /*0640*/  IADD3 R7, P2, PT, R7, R4, RZ ;  /* 0x0000000407077210 */ /* 0x000fc80007f5e0ff */
[----:B------:R-:W-:Y:S01]  /*0650*/  IADD3.X R6, PT, PT, RZ, R6, RZ, P2, !PT ;  /* 0x00000006ff067210 */ /* 0x000fe200017fe4ff */
[----:B------:R-:W-:-:S04]  /*0660*/  IMAD.WIDE.U32 R4, R7, UR4, RZ ;  /* 0x0000000407047c25 */ /* 0x000fc8000f8e00ff */
        /* <DEDUP_REMOVED lines=26> */
[----:B------:R-:W-:Y:S06]  /*0810*/  RET.REL.NODEC R4 `(c) ;  /* 0xfffffff404f87950 */ /* 0x000fec0003c3ffff */
.L_x_10:
        /* <DEDUP_REMOVED lines=14> */
.L_x_70:


//--------------------- .text.b                   --------------------------
	.section	.text.b,"ax",@progbits
	.align	128
        .global         b
        .type           b,@function
        .size           b,(.L_x_71 - b)
        .other          b,@"STO_CUDA_ENTRY STV_DEFAULT"
b:
.text.b:
        /* <DEDUP_REMOVED lines=17> */
[----:B----4-:R-:W-:-:S05]  /*0110*/  IADD3 R0, P0, PT, R6, R4, RZ ;  /* 0x0000000406007210 */ /* 0x010fca0007f1e0ff */
[----:B------:R-:W-:-:S05]  /*0120*/  IMAD.X R5, R7, 0x1, R5, P0 ;  /* 0x0000000107057824 */ /* 0x000fca00000e0605 */
        /* <DEDUP_REMOVED lines=24> */
.L_x_12:
[----:B------:R-:W-:-:S07]  /*02b0*/  MOV R4, 0x2d0 ;  /* 0x000002d000047802 */ /* 0x000fce0000000f00 */
[----:B------:R-:W-:Y:S05]  /*02c0*/  CALL.REL.NOINC `($__internal_2_$__cuda_sm20_rem_s64) ;  /* 0x0000000000147944 */ /* 0x000fea0003c00000 */
[----:B------:R-:W-:Y:S02]  /*02d0*/  IMAD.MOV.U32 R4, RZ, RZ, R0 ;  /* 0x000000ffff047224 */ /* 0x000fe400078e0000 */
[----:B------:R-:W-:-:S07]  /*02e0*/  IMAD.MOV.U32 R5, RZ, RZ, R7 ;  /* 0x000000ffff057224 */ /* 0x000fce00078e0007 */
.L_x_13:
[----:B------:R-:W-:Y:S05]  /*02f0*/  BSYNC.RECONVERGENT B0 ;  /* 0x0000000000007941 */ /* 0x000fea0003800200 */
.L_x_11:
[----:B------:R-:W-:Y:S01]  /*0300*/  STG.E.64 desc[UR6][R2.64], R4 ;  /* 0x0000000402007986 */ /* 0x000fe2000c101b06 */
[----:B------:R-:W-:Y:S05]  /*0310*/  EXIT ;  /* 0x000000000000794d */ /* 0x000fea0003800000 */
        .weak           $__internal_2_$__cuda_sm20_rem_s64
        .type           $__internal_2_$__cuda_sm20_rem_s64,@function
        .size           $__internal_2_$__cuda_sm20_rem_s64,(.L_x_71 - $__internal_2_$__cuda_sm20_rem_s64)
$__internal_2_$__cuda_sm20_rem_s64:
        /* <DEDUP_REMOVED lines=8> */
[----:B0-----:R-:W-:-:S06]  /*03a0*/  IADD3 R6, PT, PT, R10, 0x1ffffffe, RZ ;  /* 0x1ffffffe0a067810 */ /* 0x001fcc0007ffe0ff */
[----:B------:R-:W0:Y:S02]  /*03b0*/  F2I.U64.TRUNC R6, R6 ;  /* 0x0000000600067311 */ /* 0x000e24000020d800 */
[----:B0-----:R-:W-:-:S04]  /*03c0*/  IMAD.WIDE.U32 R8, R6, UR4, RZ ;  /* 0x0000000406087c25 */ /* 0x001fc8000f8e00ff */
[----:B------:R-:W-:Y:S01]  /*03d0*/  IMAD R9, R6, UR5, R9 ;  /* 0x0000000506097c24 */ /* 0x000fe2000f8e0209 */
[----:B------:R-:W-:-:S03]  /*03e0*/  IADD3 R11, P0, PT, RZ, -R8, RZ ;  /* 0x80000008ff0b7210 */ /* 0x000fc60007f1e0ff */
[----:B------:R-:W-:Y:S02]  /*03f0*/  IMAD R9, R7, UR4, R9 ;  /* 0x0000000407097c24 */ /* 0x000fe4000f8e0209 */
[----:B------:R-:W-:-:S04]  /*0400*/  IMAD.HI.U32 R8, R6, R11, RZ ;  /* 0x0000000b06087227 */ /* 0x000fc800078e00ff */
[----:B------:R-:W-:Y:S02]  /*0410*/  IMAD.X R13, RZ, RZ, ~R9, P0 ;  /* 0x000000ffff0d7224 */ /* 0x000fe400000e0e09 */
[----:B------:R-:W-:Y:S02]  /*0420*/  IMAD.MOV.U32 R9, RZ, RZ, R6 ;  /* 0x000000ffff097224 */ /* 0x000fe400078e0006 */
[-C--:B------:R-:W-:Y:S02]  /*0430*/  IMAD R15, R7, R13.reuse, RZ ;  /* 0x0000000d070f7224 */ /* 0x080fe400078e02ff */
[----:B------:R-:W-:-:S04]  /*0440*/  IMAD.WIDE.U32 R8, P0, R6, R13, R8 ;  /* 0x0000000d06087225 */ /* 0x000fc80007800008 */
[----:B------:R-:W-:-:S04]  /*0450*/  IMAD.HI.U32 R13, R7, R13, RZ ;  /* 0x0000000d070d7227 */ /* 0x000fc800078e00ff */
[----:B------:R-:W-:-:S05]  /*0460*/  IMAD.HI.U32 R8, P1, R7, R11, R8 ;  /* 0x0000000b07087227 */ /* 0x000fca0007820008 */
[----:B------:R-:W-:Y:S02]  /*0470*/  IADD3 R9, P2, PT, R15, R8, RZ ;  /* 0x000000080f097210 */ /* 0x000fe40007f5e0ff */
[----:B------:R-:W-:-:S03]  /*0480*/  IADD3.X R8, PT, PT, R13, R7, RZ, P0, !PT ;  /* 0x000000070d087210 */ /* 0x000fc600007fe4ff */
[----:B------:R-:W-:Y:S01]  /*0490*/  IMAD.WIDE.U32 R6, R9, UR4, RZ ;  /* 0x0000000409067c25 */ /* 0x000fe2000f8e00ff */
[----:B------:R-:W-:Y:S02]  /*04a0*/  IADD3.X R11, PT, PT, RZ, RZ, R8, P2, P1 ;  /* 0x000000ffff0b7210 */ /* 0x000fe400017e2408 */
[----:B------:R-:W-:Y:S01]  /*04b0*/  ISETP.GE.AND P1, PT, R5, RZ, PT ;  /* 0x000000ff0500720c */ /* 0x000fe20003f26270 */
[----:B------:R-:W-:Y:S01]  /*04c0*/  IMAD R8, R9, UR5, R7 ;  /* 0x0000000509087c24 */ /* 0x000fe2000f8e0207 */
[----:B------:R-:W-:Y:S02]  /*04d0*/  IADD3 R13, P0, PT, RZ, -R6, RZ ;  /* 0x80000006ff0d7210 */ /* 0x000fe40007f1e0ff */
[----:B------:R-:W-:Y:S01]  /*04e0*/  IADD3 R7, P4, PT, RZ, -R0, RZ ;  /* 0x80000000ff077210 */ /* 0x000fe20007f9e0ff */
[----:B------:R-:W-:Y:S02]  /*04f0*/  IMAD R6, R11, UR4, R8 ;  /* 0x000000040b067c24 */ /* 0x000fe4000f8e0208 */
[----:B------:R-:W-:-:S04]  /*0500*/  IMAD.HI.U32 R8, R9, R13, RZ ;  /* 0x0000000d09087227 */ /* 0x000fc800078e00ff */
[----:B------:R-:W-:-:S04]  /*0510*/  IMAD.X R6, RZ, RZ, ~R6, P0 ;  /* 0x000000ffff067224 */ /* 0x000fc800000e0e06 */
[----:B------:R-:W-:-:S04]  /*0520*/  IMAD.WIDE.U32 R8, P0, R9, R6, R8 ;  /* 0x0000000609087225 */ /* 0x000fc80007800008 */
[C---:B------:R-:W-:Y:S02]  /*0530*/  IMAD R10, R11.reuse, R6, RZ ;  /* 0x000000060b0a7224 */ /* 0x040fe400078e02ff */
[----:B------:R-:W-:Y:S01]  /*0540*/  IMAD.HI.U32 R9, P2, R11, R13, R8 ;  /* 0x0000000d0b097227 */ /* 0x000fe20007840008 */
[----:B------:R-:W-:-:S03]  /*0550*/  SEL R8, R7, R0, !P1 ;  /* 0x0000000007087207 */ /* 0x000fc60004800000 */
[----:B------:R-:W-:Y:S01]  /*0560*/  IMAD.HI.U32 R6, R11, R6, RZ ;  /* 0x000000060b067227 */ /* 0x000fe200078e00ff */
[----:B------:R-:W-:-:S03]  /*0570*/  IADD3 R9, P3, PT, R10, R9, RZ ;  /* 0x000000090a097210 */ /* 0x000fc60007f7e0ff */
[----:B------:R-:W-:Y:S01]  /*0580*/  IMAD.X R10, RZ, RZ, ~R5, P4 ;  /* 0x000000ffff0a7224 */ /* 0x000fe200020e0e05 */
[----:B------:R-:W-:Y:S01]  /*0590*/  IADD3.X R11, PT, PT, R6, R11, RZ, P0, !PT ;  /* 0x0000000b060b7210 */ /* 0x000fe200007fe4ff */
[----:B------:R-:W-:-:S03]  /*05a0*/  IMAD.HI.U32 R6, R9, R8, RZ ;  /* 0x0000000809067227 */ /* 0x000fc600078e00ff */
[----:B------:R-:W-:Y:S01]  /*05b0*/  SEL R10, R10, R5, !P1 ;  /* 0x000000050a0a7207 */ /* 0x000fe20004800000 */
[----:B------:R-:W-:Y:S01]  /*05c0*/  IMAD.MOV.U32 R7, RZ, RZ, RZ ;  /* 0x000000ffff077224 */ /* 0x000fe200078e00ff */
[----:B------:R-:W-:-:S03]  /*05d0*/  IADD3.X R11, PT, PT, RZ, RZ, R11, P3, P2 ;  /* 0x000000ffff0b7210 */ /* 0x000fc60001fe440b */
[----:B------:R-:W-:-:S04]  /*05e0*/  IMAD.WIDE.U32 R6, R9, R10, R6 ;  /* 0x0000000a09067225 */ /* 0x000fc800078e0006 */
[C---:B------:R-:W-:Y:S02]  /*05f0*/  IMAD R12, R11.reuse, R10, RZ ;  /* 0x0000000a0b0c7224 */ /* 0x040fe400078e02ff */
[----:B------:R-:W-:-:S04]  /*0600*/  IMAD.HI.U32 R5, P0, R11, R8, R6 ;  /* 0x000000080b057227 */ /* 0x000fc80007800006 */
[----:B------:R-:W-:Y:S01]  /*0610*/  IMAD.HI.U32 R0, R11, R10, RZ ;  /* 0x0000000a0b007227 */ /* 0x000fe200078e00ff */
[----:B------:R-:W-:-:S04]  /*0620*/  IADD3 R5, P2, PT, R12, R5, RZ ;  /* 0x000000050c057210 */ /* 0x000fc80007f5e0ff */
[----:B------:R-:W-:Y:S01]  /*0630*/  IADD3.X R0, PT, PT, R0, RZ, RZ, P0, !PT ;  /* 0x000000ff00007210 */ /* 0x000fe200007fe4ff */
[----:B------:R-:W-:-:S04]  /*0640*/  IMAD.WIDE.U32 R6, R5, UR4, RZ ;  /* 0x0000000405067c25 */ /* 0x000fc8000f8e00ff */
[----:B------:R-:W-:Y:S01]  /*0650*/  IMAD.X R0, RZ, RZ, R0, P2 ;  /* 0x000000ffff007224 */ /* 0x000fe200010e0600 */
[----:B------:R-:W-:Y:S01]  /*0660*/  IADD3 R8, P2, PT, -R6, R8, RZ ;  /* 0x0000000806087210 */ /* 0x000fe20007f5e1ff */
[----:B------:R-:W-:-:S03]  /*0670*/  IMAD R5, R5, UR5, R7 ;  /* 0x0000000505057c24 */ /* 0x000fc6000f8e0207 */
[----:B------:R-:W-:Y:S01]  /*0680*/  ISETP.GE.U32.AND P0, PT, R8, UR4, PT ;  /* 0x0000000408007c0c */ /* 0x000fe2000bf06070 */
[----:B------:R-:W-:-:S05]  /*0690*/  IMAD R0, R0, UR4, R5 ;  /* 0x0000000400007c24 */ /* 0x000fca000f8e0205 */
[----:B------:R-:W-:Y:S02]  /*06a0*/  IADD3.X R7, PT, PT, ~R0, R10, RZ, P2, !PT ;  /* 0x0000000a00077210 */ /* 0x000fe400017fe5ff */
[----:B------:R-:W-:Y:S02]  /*06b0*/  IADD3 R5, P2, PT, R8, -UR4, RZ ;  /* 0x8000000408057c10 */ /* 0x000fe4000ff5e0ff */
[C---:B------:R-:W-:Y:S02]  /*06c0*/  ISETP.GE.U32.AND.EX P0, PT, R7.reuse, UR5, PT, P0 ;  /* 0x0000000507007c0c */ /* 0x040fe4000bf06100 */
[----:B------:R-:W-:Y:S02]  /*06d0*/  IADD3.X R6, PT, PT, R7, ~UR5, RZ, P2, !PT ;  /* 0x8000000507067c10 */ /* 0x000fe400097fe4ff */
[----:B------:R-:W-:Y:S02]  /*06e0*/  SEL R5, R5, R8, P0 ;  /* 0x0000000805057207 */ /* 0x000fe40000000000 */
[----:B------:R-:W-:-:S02]  /*06f0*/  SEL R6, R6, R7, P0 ;  /* 0x0000000706067207 */ /* 0x000fc40000000000 */
[C---:B------:R-:W-:Y:S02]  /*0700*/  ISETP.GE.U32.AND P0, PT, R5.reuse, UR4, PT ;  /* 0x0000000405007c0c */ /* 0x040fe4000bf06070 */
[----:B------:R-:W-:Y:S02]  /*0710*/  IADD3 R0, P2, PT, R5, -UR4, RZ ;  /* 0x8000000405007c10 */ /* 0x000fe4000ff5e0ff */
[C---:B------:R-:W-:Y:S02]  /*0720*/  ISETP.GE.U32.AND.EX P0, PT, R6.reuse, UR5, PT, P0 ;  /* 0x0000000506007c0c */ /* 0x040fe4000bf06100 */
[----:B------:R-:W-:Y:S02]  /*0730*/  IADD3.X R7, PT, PT, R6, ~UR5, RZ, P2, !PT ;  /* 0x8000000506077c10 */ /* 0x000fe400097fe4ff */
[----:B------:R-:W-:Y:S02]  /*0740*/  SEL R0, R0, R5, P0 ;  /* 0x0000000500007207 */ /* 0x000fe40000000000 */
[----:B------:R-:W-:-:S02]  /*0750*/  SEL R7, R7, R6, P0 ;  /* 0x0000000607077207 */ /* 0x000fc40000000000 */
[-C--:B------:R-:W-:Y:S02]  /*0760*/  IADD3 R5, P2, PT, RZ, -R0.reuse, RZ ;  /* 0x80000000ff057210 */ /* 0x080fe40007f5e0ff */
[----:B------:R-:W-:Y:S02]  /*0770*/  ISETP.NE.U32.AND P0, PT, RZ, UR8, PT ;  /* 0x00000008ff007c0c */ /* 0x000fe4000bf05070 */
[----:B------:R-:W-:Y:S01]  /*0780*/  SEL R0, R5, R0, !P1 ;  /* 0x0000000005007207 */ /* 0x000fe20004800000 */
[----:B------:R-:W-:Y:S01]  /*0790*/  IMAD.X R6, RZ, RZ, ~R7, P2 ;  /* 0x000000ffff067224 */ /* 0x000fe200010e0e07 */
[----:B------:R-:W-:Y:S02]  /*07a0*/  MOV R5, 0x0 ;  /* 0x0000000000057802 */ /* 0x000fe40000000f00 */
[----:B------:R-:W-:Y:S02]  /*07b0*/  ISETP.NE.AND.EX P0, PT, RZ, UR9, PT, P0 ;  /* 0x00000009ff007c0c */ /* 0x000fe4000bf05300 */
[----:B------:R-:W-:-:S02]  /*07c0*/  SEL R7, R6, R7, !P1 ;  /* 0x0000000706077207 */ /* 0x000fc40004800000 */
[----:B------:R-:W-:Y:S02]  /*07d0*/  SEL R0, R0, 0xffffffff, P0 ;  /* 0xffffffff00007807 */ /* 0x000fe40000000000 */
[----:B------:R-:W-:Y:S01]  /*07e0*/  SEL R7, R7, 0xffffffff, P0 ;  /* 0xffffffff07077807 */ /* 0x000fe20000000000 */
[----:B------:R-:W-:Y:S06]  /*07f0*/  RET.REL.NODEC R4 `(b) ;  /* 0xfffffff804007950 */ /* 0x000fec0003c3ffff */
.L_x_14:
        /* <DEDUP_REMOVED lines=16> */
.L_x_71:


//--------------------- .text.a                   --------------------------
	.section	.text.a,"ax",@progbits
	.align	128
        .global         a
        .type           a,@function
        .size           a,(.L_x_72 - a)
        .other          a,@"STO_CUDA_ENTRY STV_DEFAULT"
a:
.text.a:
[----:B------:R-:W-:Y:S01]  /*0000*/  LDC R1, c[0x0][0x37c] ;  /* 0x0000df00ff017b82 */ /* 0x000fe20000000800 */
[----:B------:R-:W0:Y:S01]  /*0010*/  S2R R0, SR_TID.X ;  /* 0x0000000000007919 */ /* 0x000e220000002100 */
[----:B------:R-:W1:Y:S06]  /*0020*/  LDCU UR4, c[0x0][0x398] ;  /* 0x00007300ff0477ac */ /* 0x000e6c0008000800 */
[----:B------:R-:W0:Y:S01]  /*0030*/  S2UR UR5, SR_CTAID.X ;  /* 0x00000000000579c3 */ /* 0x000e220000002500 */
[----:B------:R-:W-:Y:S01]  /*0040*/  HFMA2 R23, -RZ, RZ, 0, 0 ;  /* 0x00000000ff177431 */ /* 0x000fe200000001ff */
[----:B------:R-:W-:Y:S01]  /*0050*/  MOV R24, RZ ;  /* 0x000000ff00187202 */ /* 0x000fe20000000f00 */
[----:B------:R-:W2:Y:S01]  /*0060*/  LDCU.64 UR8, c[0x0][0x358] ;  /* 0x00006b00ff0877ac */ /* 0x000ea20008000a00 */
[----:B------:R-:W3:Y:S04]  /*0070*/  LDCU.64 UR10, c[0x0][0x3a0] ;  /* 0x00007400ff0a77ac */ /* 0x000ee80008000a00 */
[----:B------:R-:W0:Y:S01]  /*0080*/  LDC R11, c[0x0][0x360] ;  /* 0x0000d800ff0b7b82 */ /* 0x000e220000000800 */
[----:B-1----:R-:W-:Y:S01]  /*0090*/  UISETP.NE.AND UP0, UPT, UR4, URZ, UPT ;  /* 0x000000ff0400728c */ /* 0x002fe2000bf05270 */
[----:B0-----:R-:W-:-:S08]  /*00a0*/  IMAD R11, R11, UR5, R0 ;  /* 0x000000050b0b7c24 */ /* 0x001fd0000f8e0200 */
[----:B--23--:R-:W-:Y:S05]  /*00b0*/  BRA.U !UP0, `(.L_x_15) ;  /* 0x0000003908787547 */ /* 0x00cfea000b800000 */
[----:B------:R-:W-:Y:S01]  /*00c0*/  UISETP.GE.U32.AND UP0, UPT, UR4, 0x8, UPT ;  /* 0x000000080400788c */ /* 0x000fe2000bf06070 */
[----:B------:R-:W-:Y:S01]  /*00d0*/  IMAD.MOV.U32 R23, RZ, RZ, RZ ;  /* 0x000000ffff177224 */ /* 0x000fe200078e00ff */
[----:B------:R-:W-:Y:S01]  /*00e0*/  MOV R24, RZ ;  /* 0x000000ff00187202 */ /* 0x000fe20000000f00 */
[----:B------:R-:W-:Y:S01]  /*00f0*/  IMAD.MOV.U32 R10, RZ, RZ, RZ ;  /* 0x000000ffff0a7224 */ /* 0x000fe200078e00ff */
[----:B------:R-:W-:-:S05]  /*0100*/  ULOP3.LUT UR12, UR4, 0x7, URZ, 0xc0, !UPT ;  /* 0x00000007040c7892 */ /* 0x000fca000f8ec0ff */
[----:B------:R-:W-:Y:S07]  /*0110*/  BRA.U !UP0, `(.L_x_16) ;  /* 0x0000001d086c7547 */ /* 0x000fee000b800000 */
[----:B------:R-:W0:Y:S01]  /*0120*/  LDCU.64 UR6, c[0x0][0x380] ;  /* 0x00007000ff0677ac */ /* 0x000e220008000a00 */
[----:B------:R-:W1:Y:S01]  /*0130*/  LDC.64 R14, c[0x0][0x388] ;  /* 0x0000e200ff0e7b82 */ /* 0x000e620000000a00 */
[----:B------:R-:W-:Y:S02]  /*0140*/  HFMA2 R23, -RZ, RZ, 0, 0 ;  /* 0x00000000ff177431 */ /* 0x000fe400000001ff */
[C---:B------:R-:W-:Y:S01]  /*0150*/  IMAD R9, R11.reuse, 0x7, RZ ;  /* 0x000000070b097824 */ /* 0x040fe200078e02ff */
[----:B------:R-:W-:Y:S01]  /*0160*/  ULOP3.LUT UR4, UR4, 0xfffffff8, URZ, 0xc0, !UPT ;  /* 0xfffffff804047892 */ /* 0x000fe2000f8ec0ff */
[C---:B------:R-:W-:Y:S01]  /*0170*/  IMAD R8, R11.reuse, 0x6, RZ ;  /* 0x000000060b087824 */ /* 0x040fe200078e02ff */
[C---:B------:R-:W-:Y:S01]  /*0180*/  SHF.L.U32 R6, R11.reuse, 0x2, RZ ;  /* 0x000000020b067819 */ /* 0x040fe200000006ff */
[C---:B------:R-:W-:Y:S01]  /*0190*/  IMAD R7, R11.reuse, 0x5, RZ ;  /* 0x000000050b077824 */ /* 0x040fe200078e02ff */
[----:B------:R-:W-:Y:S01]  /*01a0*/  MOV R3, RZ ;  /* 0x000000ff00037202 */ /* 0x000fe20000000f00 */
[C---:B------:R-:W-:Y:S01]  /*01b0*/  IMAD R5, R11.reuse, 0x3, RZ ;  /* 0x000000030b057824 */ /* 0x040fe200078e02ff */
[----:B------:R-:W-:Y:S01]  /*01c0*/  MOV R10, UR4 ;  /* 0x00000004000a7c02 */ /* 0x000fe20008000f00 */
[----:B------:R-:W-:Y:S01]  /*01d0*/  IMAD.SHL.U32 R4, R11, 0x2, RZ ;  /* 0x000000020b047824 */ /* 0x000fe200078e00ff */
[----:B------:R-:W2:Y:S01]  /*01e0*/  LDCU UR13, c[0x0][0x3a4] ;  /* 0x00007480ff0d77ac */ /* 0x000ea20008000800 */
[----:B------:R-:W-:-:S02]  /*01f0*/  IMAD.MOV.U32 R24, RZ, RZ, RZ ;  /* 0x000000ffff187224 */ /* 0x000fc400078e00ff */
[----:B------:R-:W-:Y:S01]  /*0200*/  IMAD.MOV.U32 R2, RZ, RZ, R11 ;  /* 0x000000ffff027224 */ /* 0x000fe200078e000b */
[----:B------:R-:W3:Y:S01]  /*0210*/  LDCU UR14, c[0x0][0x3a0] ;  /* 0x00007400ff0e77ac */ /* 0x000ee20008000800 */
[----:B0-----:R-:W-:Y:S01]  /*0220*/  UIADD3 UR5, UP0, UPT, UR6, 0x20, URZ ;  /* 0x0000002006057890 */ /* 0x001fe2000ff1e0ff */
[----:B------:R-:W0:Y:S03]  /*0230*/  LDCU UR15, c[0x0][0x398] ;  /* 0x00007300ff0f77ac */ /* 0x000e260008000800 */
[----:B------:R-:W-:Y:S02]  /*0240*/  UIADD3.X UR6, UPT, UPT, URZ, UR7, URZ, UP0, !UPT ;  /* 0x00000007ff067290 */ /* 0x000fe400087fe4ff */
[----:B------:R-:W-:Y:S01]  /*0250*/  IMAD.U32 R16, RZ, RZ, UR5 ;  /* 0x00000005ff107e24 */ /* 0x000fe2000f8e00ff */
[----:B------:R-:W-:-:S03]  /*0260*/  UIADD3 UR7, UPT, UPT, -UR4, URZ, URZ ;  /* 0x000000ff04077290 */ /* 0x000fc6000fffe1ff */
[----:B------:R-:W-:-:S09]  /*0270*/  MOV R17, UR6 ;  /* 0x0000000600117c02 */ /* 0x000fd20008000f00 */
.L_x_41:
[----:B0-----:R-:W0:Y:S01]  /*0280*/  I2F.U32.RP R0, UR15 ;  /* 0x0000000f00007d06 */ /* 0x001e220008209000 */
[----:B------:R-:W-:-:S07]  /*0290*/  ISETP.NE.U32.AND P1, PT, RZ, UR15, PT ;  /* 0x0000000fff007c0c */ /* 0x000fce000bf25070 */
[----:B0-----:R-:W0:Y:S02]  /*02a0*/  MUFU.RCP R0, R0 ;  /* 0x0000000000007308 */ /* 0x001e240000001000 */
[----:B0-----:R-:W-:-:S06]  /*02b0*/  VIADD R12, R0, 0xffffffe ;  /* 0x0ffffffe000c7836 */ /* 0x001fcc0000000000 */
[----:B------:R0:W4:Y:S02]  /*02c0*/  F2I.FTZ.U32.TRUNC.NTZ R13, R12 ;  /* 0x0000000c000d7305 */ /* 0x000124000021f000 */
[----:B0-----:R-:W-:Y:S01]  /*02d0*/  IMAD.MOV.U32 R12, RZ, RZ, RZ ;  /* 0x000000ffff0c7224 */ /* 0x001fe200078e00ff */
[----:B----4-:R-:W-:-:S05]  /*02e0*/  IADD3 R19, PT, PT, RZ, -R13, RZ ;  /* 0x8000000dff137210 */ /* 0x010fca0007ffe0ff */
[----:B------:R-:W-:-:S04]  /*02f0*/  IMAD R19, R19, UR15, RZ ;  /* 0x0000000f13137c24 */ /* 0x000fc8000f8e02ff */
[----:B------:R-:W-:-:S06]  /*0300*/  IMAD.HI.U32 R18, R13, R19, R12 ;  /* 0x000000130d127227 */ /* 0x000fcc00078e000c */
[----:B------:R-:W-:-:S05]  /*0310*/  IMAD.HI.U32 R18, R18, R3, RZ ;  /* 0x0000000312127227 */ /* 0x000fca00078e00ff */
[----:B------:R-:W-:-:S05]  /*0320*/  IADD3 R18, PT, PT, -R18, RZ, RZ ;  /* 0x000000ff12127210 */ /* 0x000fca0007ffe1ff */
[----:B------:R-:W-:Y:S02]  /*0330*/  IMAD R21, R18, UR15, R3 ;  /* 0x0000000f12157c24 */ /* 0x000fe4000f8e0203 */
[----:B------:R-:W4:Y:S03]  /*0340*/  LDG.E.64 R18, desc[UR8][R16.64+-0x20] ;  /* 0xffffe00810127981 */ /* 0x000f26000c1e1b00 */
[----:B------:R-:W-:-:S13]  /*0350*/  ISETP.GE.U32.AND P0, PT, R21, UR15, PT ;  /* 0x0000000f15007c0c */ /* 0x000fda000bf06070 */
[----:B------:R-:W-:-:S05]  /*0360*/  @P0 VIADD R21, R21, -UR15 ;  /* 0x8000000f15150c36 */ /* 0x000fca0008000000 */
[----:B------:R-:W-:-:S13]  /*0370*/  ISETP.GE.U32.AND P0, PT, R21, UR15, PT ;  /* 0x0000000f15007c0c */ /* 0x000fda000bf06070 */
[----:B------:R-:W-:Y:S02]  /*0380*/  @P0 IADD3 R21, PT, PT, R21, -UR15, RZ ;  /* 0x8000000f15150c10 */ /* 0x000fe4000fffe0ff */
[----:B------:R-:W-:-:S05]  /*0390*/  @!P1 LOP3.LUT R21, RZ, UR15, RZ, 0x33, !PT ;  /* 0x0000000fff159c12 */ /* 0x000fca000f8e33ff */
[----:B-1----:R-:W-:-:S06]  /*03a0*/  IMAD.WIDE.U32 R20, R21, 0x8, R14 ;  /* 0x0000000815147825 */ /* 0x002fcc00078e000e */
        /* <DEDUP_REMOVED lines=9> */
[----:B---3--:R-:W0:Y:S01]  /*0440*/  I2F.U32.RP R0, UR14 ;  /* 0x0000000e00007d06 */ /* 0x008e220008209000 */
[----:B------:R-:W-:Y:S02]  /*0450*/  ISETP.NE.U32.AND P1, PT, RZ, UR14, PT ;  /* 0x0000000eff007c0c */ /* 0x000fe4000bf25070 */
[----:B------:R-:W-:-:S05]  /*0460*/  MOV R27, RZ ;  /* 0x000000ff001b7202 */ /* 0x000fca0000000f00 */
[----:B0-----:R-:W0:Y:S02]  /*0470*/  MUFU.RCP R0, R0 ;  /* 0x0000000000007308 */ /* 0x001e240000001000 */
[----:B0-----:R-:W-:-:S06]  /*0480*/  IADD3 R18, PT, PT, R0, 0xffffffe, RZ ;  /* 0x0ffffffe00127810 */ /* 0x001fcc0007ffe0ff */
[----:B------:R0:W1:Y:S02]  /*0490*/  F2I.FTZ.U32.TRUNC.NTZ R19, R18 ;  /* 0x0000001200137305 */ /* 0x000064000021f000 */
[----:B0-----:R-:W-:Y:S02]  /*04a0*/  HFMA2 R18, -RZ, RZ, 0, 0 ;  /* 0x00000000ff127431 */ /* 0x001fe400000001ff */
[----:B-1----:R-:W-:-:S04]  /*04b0*/  IMAD.MOV R13, RZ, RZ, -R19 ;  /* 0x000000ffff0d7224 */ /* 0x002fc800078e0a13 */
[----:B------:R-:W-:-:S04]  /*04c0*/  IMAD R13, R13, UR14, RZ ;  /* 0x0000000e0d0d7c24 */ /* 0x000fc8000f8e02ff */
[----:B------:R-:W-:-:S06]  /*04d0*/  IMAD.HI.U32 R19, R19, R13, R18 ;  /* 0x0000000d13137227 */ /* 0x000fcc00078e0012 */
        /* <DEDUP_REMOVED lines=9> */
.L_x_18:
[----:B------:R-:W-:Y:S01]  /*0570*/  IMAD.MOV.U32 R21, RZ, RZ, R12 ;  /* 0x000000ffff157224 */ /* 0x000fe200078e000c */
[----:B------:R-:W-:Y:S02]  /*0580*/  MOV R0, R19 ;  /* 0x0000001300007202 */ /* 0x000fe40000000f00 */
[----:B------:R-:W-:-:S07]  /*0590*/  MOV R12, 0x5b0 ;  /* 0x000005b0000c7802 */ /* 0x000fce0000000f00 */
[----:B---3--:R-:W-:Y:S05]  /*05a0*/  CALL.REL.NOINC `($__internal_3_$__cuda_sm20_rem_s64) ;  /* 0x0000003400cc7944 */ /* 0x008fea0003c00000 */
[----:B------:R-:W-:Y:S01]  /*05b0*/  IMAD.MOV.U32 R26, RZ, RZ, R13 ;  /* 0x000000ffff1a7224 */ /* 0x000fe200078e000d */
[----:B------:R-:W-:-:S07]  /*05c0*/  MOV R27, R0 ;  /* 0x00000000001b7202 */ /* 0x000fce0000000f00 */
.L_x_19:
[----:B------:R-:W-:Y:S05]  /*05d0*/  BSYNC.RECONVERGENT B0 ;  /* 0x0000000000007941 */ /* 0x000fea0003800200 */
.L_x_17:
[----:B------:R-:W0:Y:S01]  /*05e0*/  I2F.U32.RP R18, UR15 ;  /* 0x0000000f00127d06 */ /* 0x000e220008209000 */
        /* <DEDUP_REMOVED lines=8> */
[----:B------:R-:W-:Y:S02]  /*0670*/  IMAD.HI.U32 R0, R19, R2, RZ ;  /* 0x0000000213007227 */ /* 0x000fe400078e00ff */
[----:B------:R-:W2:Y:S03]  /*0680*/  LDG.E.64 R18, desc[UR8][R16.64+-0x18] ;  /* 0xffffe80810127981 */ /* 0x000ea6000c1e1b00 */
[----:B------:R-:W-:-:S05]  /*0690*/  IADD3 R13, PT, PT, -R0, RZ, RZ ;  /* 0x000000ff000d7210 */ /* 0x000fca0007ffe1ff */
[----:B------:R-:W-:-:S05]  /*06a0*/  IMAD R13, R13, UR15, R2 ;  /* 0x0000000f0d0d7c24 */ /* 0x000fca000f8e0202 */
[----:B------:R-:W-:-:S13]  /*06b0*/  ISETP.GE.U32.AND P0, PT, R13, UR15, PT ;  /* 0x0000000f0d007c0c */ /* 0x000fda000bf06070 */
[----:B------:R-:W-:-:S05]  /*06c0*/  @P0 VIADD R13, R13, -UR15 ;  /* 0x8000000f0d0d0c36 */ /* 0x000fca0008000000 */
[----:B------:R-:W-:-:S13]  /*06d0*/  ISETP.GE.U32.AND P0, PT, R13, UR15, PT ;  /* 0x0000000f0d007c0c */ /* 0x000fda000bf06070 */
[----:B------:R-:W-:Y:S02]  /*06e0*/  @P0 IADD3 R13, PT, PT, R13, -UR15, RZ ;  /* 0x8000000f0d0d0c10 */ /* 0x000fe4000fffe0ff */
[----:B------:R-:W-:-:S05]  /*06f0*/  @!P1 LOP3.LUT R13, RZ, UR15, RZ, 0x33, !PT ;  /* 0x0000000fff0d9c12 */ /* 0x000fca000f8e33ff */
[----:B------:R-:W-:-:S06]  /*0700*/  IMAD.WIDE.U32 R12, R13, 0x8, R14 ;  /* 0x000000080d0c7825 */ /* 0x000fcc00078e000e */
[----:B------:R-:W2:Y:S01]  /*0710*/  LDG.E.64 R12, desc[UR8][R12.64] ;  /* 0x000000080c0c7981 */ /* 0x000ea2000c1e1b00 */
[----:B------:R-:W-:Y:S01]  /*0720*/  BSSY.RECONVERGENT B0, `(.L_x_20) ;  /* 0x0000021000007945 */ /* 0x000fe20003800200 */
[----:B--2---:R-:W-:-:S04]  /*0730*/  IMAD R19, R19, R12, RZ ;  /* 0x0000000c13137224 */ /* 0x004fc800078e02ff */
[----:B------:R-:W-:Y:S02]  /*0740*/  IMAD R21, R13, R18, R19 ;  /* 0x000000120d157224 */ /* 0x000fe400078e0213 */
[----:B------:R-:W-:-:S04]  /*0750*/  IMAD.WIDE.U32 R18, R18, R12, RZ ;  /* 0x0000000c12127225 */ /* 0x000fc800078e00ff */
[----:B------:R-:W-:-:S05]  /*0760*/  IMAD.IADD R20, R19, 0x1, R21 ;  /* 0x0000000113147824 */ /* 0x000fca00078e0215 */
[----:B------:R-:W-:-:S04]  /*0770*/  LOP3.LUT R0, R20, UR13, RZ, 0xfc, !PT ;  /* 0x0000000d14007c12 */ /* 0x000fc8000f8efcff */
[----:B------:R-:W-:-:S13]  /*0780*/  ISETP.NE.U32.AND P0, PT, R0, RZ, PT ;  /* 0x000000ff0000720c */ /* 0x000fda0003f05070 */
[----:B------:R-:W-:Y:S05]  /*0790*/  @P0 BRA `(.L_x_21) ;  /* 0x00000000004c0947 */ /* 0x000fea0003800000 */
[----:B------:R-:W0:Y:S01]  /*07a0*/  I2F.U32.RP R19, UR14 ;  /* 0x0000000e00137d06 */ /* 0x000e220008209000 */
[----:B------:R-:W-:-:S07]  /*07b0*/  ISETP.NE.U32.AND P1, PT, RZ, UR14, PT ;  /* 0x0000000eff007c0c */ /* 0x000fce000bf25070 */
[----:B0-----:R-:W0:Y:S02]  /*07c0*/  MUFU.RCP R19, R19 ;  /* 0x0000001300137308 */ /* 0x001e240000001000 */
[----:B0-----:R-:W-:-:S06]  /*07d0*/  IADD3 R12, PT, PT, R19, 0xffffffe, RZ ;  /* 0x0ffffffe130c7810 */ /* 0x001fcc0007ffe0ff */
[----:B------:R0:W1:Y:S02]  /*07e0*/  F2I.FTZ.U32.TRUNC.NTZ R13, R12 ;  /* 0x0000000c000d7305 */ /* 0x000064000021f000 */
[----:B0-----:R-:W-:Y:S02]  /*07f0*/  HFMA2 R12, -RZ, RZ, 0, 0 ;  /* 0x00000000ff0c7431 */ /* 0x001fe400000001ff */
[----:B-1----:R-:W-:-:S04]  /*0800*/  IMAD.MOV R21, RZ, RZ, -R13 ;  /* 0x000000ffff157224 */ /* 0x002fc800078e0a0d */
[----:B------:R-:W-:-:S04]  /*0810*/  IMAD R21, R21, UR14, RZ ;  /* 0x0000000e15157c24 */ /* 0x000fc8000f8e02ff */
[----:B------:R-:W-:-:S06]  /*0820*/  IMAD.HI.U32 R21, R13, R21, R12 ;  /* 0x000000150d157227 */ /* 0x000fcc00078e000c */
[----:B------:R-:W-:Y:S01]  /*0830*/  IMAD.HI.U32 R0, R21, R18, RZ ;  /* 0x0000001215007227 */ /* 0x000fe200078e00ff */
[----:B------:R-:W-:-:S03]  /*0840*/  MOV R21, RZ ;  /* 0x000000ff00157202 */ /* 0x000fc60000000f00 */
        /* <DEDUP_REMOVED lines=8> */
.L_x_21:
[----:B------:R-:W-:Y:S01]  /*08d0*/  IMAD.MOV.U32 R21, RZ, RZ, R18 ;  /* 0x000000ffff157224 */ /* 0x000fe200078e0012 */
[----:B------:R-:W-:Y:S02]  /*08e0*/  MOV R0, R20 ;  /* 0x0000001400007202 */ /* 0x000fe40000000f00 */
[----:B------:R-:W-:-:S07]  /*08f0*/  MOV R12, 0x910 ;  /* 0x00000910000c7802 */ /* 0x000fce0000000f00 */
[----:B------:R-:W-:Y:S05]  /*0900*/  CALL.REL.NOINC `($__internal_3_$__cuda_sm20_rem_s64) ;  /* 0x0000003000f47944 */ /* 0x000fea0003c00000 */
[----:B------:R-:W-:Y:S01]  /*0910*/  IMAD.MOV.U32 R20, RZ, RZ, R13 ;  /* 0x000000ffff147224 */ /* 0x000fe200078e000d */
[----:B------:R-:W-:-:S07]  /*0920*/  MOV R21, R0 ;  /* 0x0000000000157202 */ /* 0x000fce0000000f00 */
.L_x_22:
[----:B------:R-:W-:Y:S05]  /*0930*/  BSYNC.RECONVERGENT B0 ;  /* 0x0000000000007941 */ /* 0x000fea0003800200 */
.L_x_20:
        /* <DEDUP_REMOVED lines=8> */
[----:B------:R-:W-:Y:S02]  /*09c0*/  IMAD.HI.U32 R19, R13, R19, R12 ;  /* 0x000000130d137227 */ /* 0x000fe400078e000c */
[----:B------:R-:W2:Y:S04]  /*09d0*/  LDG.E.64 R12, desc[UR8][R16.64+-0x10] ;  /* 0xfffff008100c7981 */ /* 0x000ea8000c1e1b00 */
[----:B------:R-:W-:-:S05]  /*09e0*/  IMAD.HI.U32 R0, R19, R4, RZ ;  /* 0x0000000413007227 */ /* 0x000fca00078e00ff */
        /* <DEDUP_REMOVED lines=9> */
[----:B------:R-:W-:-:S04]  /*0a80*/  IADD3 R23, P0, P1, R20, R26, R23 ;  /* 0x0000001a14177210 */ /* 0x000fc8000791e017 */
[----:B------:R-:W-:Y:S01]  /*0a90*/  IADD3.X R24, PT, PT, R21, R27, R24, P0, P1 ;  /* 0x0000001b15187210 */ /* 0x000fe200007e2418 */
[----:B------:R-:W-:Y:S01]  /*0aa0*/  BSSY.RECONVERGENT B0, `(.L_x_23) ;  /* 0x0000021000007945 */ /* 0x000fe20003800200 */
[-C--:B--2---:R-:W-:Y:S02]  /*0ab0*/  IMAD R13, R13, R18.reuse, RZ ;  /* 0x000000120d0d7224 */ /* 0x084fe400078e02ff */
[----:B------:R-:W-:-:S04]  /*0ac0*/  IMAD.WIDE.U32 R20, R12, R18, RZ ;  /* 0x000000120c147225 */ /* 0x000fc800078e00ff */
[----:B------:R-:W-:-:S04]  /*0ad0*/  IMAD R13, R19, R12, R13 ;  /* 0x0000000c130d7224 */ /* 0x000fc800078e020d */
[----:B------:R-:W-:-:S05]  /*0ae0*/  IMAD.IADD R13, R21, 0x1, R13 ;  /* 0x00000001150d7824 */ /* 0x000fca00078e020d */
[----:B------:R-:W-:-:S04]  /*0af0*/  LOP3.LUT R0, R13, UR13, RZ, 0xfc, !PT ;  /* 0x0000000d0d007c12 */ /* 0x000fc8000f8efcff */
[----:B------:R-:W-:-:S13]  /*0b00*/  ISETP.NE.U32.AND P0, PT, R0, RZ, PT ;  /* 0x000000ff0000720c */ /* 0x000fda0003f05070 */
[----:B------:R-:W-:Y:S05]  /*0b10*/  @P0 BRA `(.L_x_24) ;  /* 0x00000000004c0947 */ /* 0x000fea0003800000 */
[----:B------:R-:W0:Y:S01]  /*0b20*/  I2F.U32.RP R18, UR14 ;  /* 0x0000000e00127d06 */ /* 0x000e220008209000 */
        /* <DEDUP_REMOVED lines=18> */
.L_x_24:
[----:B------:R-:W-:Y:S01]  /*0c50*/  IMAD.MOV.U32 R21, RZ, RZ, R20 ;  /* 0x000000ffff157224 */ /* 0x000fe200078e0014 */
[----:B------:R-:W-:Y:S02]  /*0c60*/  MOV R0, R13 ;  /* 0x0000000d00007202 */ /* 0x000fe40000000f00 */
[----:B------:R-:W-:-:S07]  /*0c70*/  MOV R12, 0xc90 ;  /* 0x00000c90000c7802 */ /* 0x000fce0000000f00 */
[----:B------:R-:W-:Y:S05]  /*0c80*/  CALL.REL.NOINC `($__internal_3_$__cuda_sm20_rem_s64) ;  /* 0x0000003000147944 */ /* 0x000fea0003c00000 */
[----:B------:R-:W-:Y:S01]  /*0c90*/  IMAD.MOV.U32 R26, RZ, RZ, R13 ;  /* 0x000000ffff1a7224 */ /* 0x000fe200078e000d */
[----:B------:R-:W-:-:S07]  /*0ca0*/  MOV R27, R0 ;  /* 0x00000000001b7202 */ /* 0x000fce0000000f00 */
.L_x_25:
[----:B------:R-:W-:Y:S05]  /*0cb0*/  BSYNC.RECONVERGENT B0 ;  /* 0x0000000000007941 */ /* 0x000fea0003800200 */
.L_x_23:
        /* <DEDUP_REMOVED lines=47> */
.L_x_27:
[----:B------:R-:W-:Y:S01]  /*0fb0*/  IMAD.MOV.U32 R21, RZ, RZ, R18 ;  /* 0x000000ffff157224 */ /* 0x000fe200078e0012 */
[----:B------:R-:W-:Y:S02]  /*0fc0*/  MOV R0, R20 ;  /* 0x0000001400007202 */ /* 0x000fe40000000f00 */
[----:B------:R-:W-:-:S07]  /*0fd0*/  MOV R12, 0xff0 ;  /* 0x00000ff0000c7802 */ /* 0x000fce0000000f00 */
[----:B------:R-:W-:Y:S05]  /*0fe0*/  CALL.REL.NOINC `($__internal_3_$__cuda_sm20_rem_s64) ;  /* 0x0000002c003c7944 */ /* 0x000fea0003c00000 */
[----:B------:R-:W-:Y:S01]  /*0ff0*/  IMAD.MOV.U32 R20, RZ, RZ, R13 ;  /* 0x000000ffff147224 */ /* 0x000fe200078e000d */
[----:B------:R-:W-:-:S07]  /*1000*/  MOV R21, R0 ;  /* 0x0000000000157202 */ /* 0x000fce0000000f00 */
.L_x_28:
[----:B------:R-:W-:Y:S05]  /*1010*/  BSYNC.RECONVERGENT B0 ;  /* 0x0000000000007941 */ /* 0x000fea0003800200 */
.L_x_26:
        /* <DEDUP_REMOVED lines=49> */
.L_x_30:
[----:B------:R-:W-:Y:S01]  /*1330*/  IMAD.MOV.U32 R21, RZ, RZ, R20 ;  /* 0x000000ffff157224 */ /* 0x000fe200078e0014 */
[----:B------:R-:W-:Y:S02]  /*1340*/  MOV R0, R13 ;  /* 0x0000000d00007202 */ /* 0x000fe40000000f00 */
[----:B------:R-:W-:-:S07]  /*1350*/  MOV R12, 0x1370 ;  /* 0x00001370000c7802 */ /* 0x000fce0000000f00 */
[----:B------:R-:W-:Y:S05]  /*1360*/  CALL.REL.NOINC `($__internal_3_$__cuda_sm20_rem_s64) ;  /* 0x00000028005c7944 */ /* 0x000fea0003c00000 */
[----:B------:R-:W-:Y:S01]  /*1370*/  IMAD.MOV.U32 R26, RZ, RZ, R13 ;  /* 0x000000ffff1a7224 */ /* 0x000fe200078e000d */
[----:B------:R-:W-:-:S07]  /*1380*/  MOV R27, R0 ;  /* 0x00000000001b7202 */ /* 0x000fce0000000f00 */
.L_x_31:
[----:B------:R-:W-:Y:S05]  /*1390*/  BSYNC.RECONVERGENT B0 ;  /* 0x0000000000007941 */ /* 0x000fea0003800200 */
.L_x_29:
        /* <DEDUP_REMOVED lines=47> */
.L_x_33:
[----:B------:R-:W-:Y:S01]  /*1690*/  IMAD.MOV.U32 R21, RZ, RZ, R18 ;  /* 0x000000ffff157224 */ /* 0x000fe200078e0012 */
[----:B------:R-:W-:Y:S02]  /*16a0*/  MOV R0, R20 ;  /* 0x0000001400007202 */ /* 0x000fe40000000f00 */
[----:B------:R-:W-:-:S07]  /*16b0*/  MOV R12, 0x16d0 ;  /* 0x000016d0000c7802 */ /* 0x000fce0000000f00 */
[----:B------:R-:W-:Y:S05]  /*16c0*/  CALL.REL.NOINC `($__internal_3_$__cuda_sm20_rem_s64) ;  /* 0x0000002400847944 */ /* 0x000fea0003c00000 */
[----:B------:R-:W-:Y:S01]  /*16d0*/  IMAD.MOV.U32 R20, RZ, RZ, R13 ;  /* 0x000000ffff147224 */ /* 0x000fe200078e000d */
[----:B------:R-:W-:-:S07]  /*16e0*/  MOV R21, R0 ;  /* 0x0000000000157202 */ /* 0x000fce0000000f00 */
.L_x_34:
[----:B------:R-:W-:Y:S05]  /*16f0*/  BSYNC.RECONVERGENT B0 ;  /* 0x0000000000007941 */ /* 0x000fea0003800200 */
.L_x_32:
        /* <DEDUP_REMOVED lines=49> */
.L_x_36:
[----:B------:R-:W-:Y:S01]  /*1a10*/  IMAD.MOV.U32 R21, RZ, RZ, R20 ;  /* 0x000000ffff157224 */ /* 0x000fe200078e0014 */
[----:B------:R-:W-:Y:S02]  /*1a20*/  MOV R0, R13 ;  /* 0x0000000d00007202 */ /* 0x000fe40000000f00 */
[----:B------:R-:W-:-:S07]  /*1a30*/  MOV R12, 0x1a50 ;  /* 0x00001a50000c7802 */ /* 0x000fce0000000f00 */
[----:B------:R-:W-:Y:S05]  /*1a40*/  CALL.REL.NOINC `($__internal_3_$__cuda_sm20_rem_s64) ;  /* 0x0000002000a47944 */ /* 0x000fea0003c00000 */
[----:B------:R-:W-:Y:S01]  /*1a50*/  IMAD.MOV.U32 R26, RZ, RZ, R13 ;  /* 0x000000ffff1a7224 */ /* 0x000fe200078e000d */
[----:B------:R-:W-:-:S07]  /*1a60*/  MOV R27, R0 ;  /* 0x00000000001b7202 */ /* 0x000fce0000000f00 */
.L_x_37:
[----:B------:R-:W-:Y:S05]  /*1a70*/  BSYNC.RECONVERGENT B0 ;  /* 0x0000000000007941 */ /* 0x000fea0003800200 */
.L_x_35:
        /* <DEDUP_REMOVED lines=29> */
[----:B------:R-:W-:Y:S01]  /*1c50*/  HFMA2 R12, -RZ, RZ, 0, 0 ;  /* 0x00000000ff0c7431 */ /* 0x000fe200000001ff */
[----:B------:R-:W-:-:S06]  /*1c60*/  ISETP.NE.U32.AND P1, PT, RZ, UR14, PT ;  /* 0x0000000eff007c0c */ /* 0x000fcc000bf25070 */
        /* <DEDUP_REMOVED lines=16> */
.L_x_39:
[----:B------:R-:W-:Y:S01]  /*1d70*/  IMAD.MOV.U32 R21, RZ, RZ, R18 ;  /* 0x000000ffff157224 */ /* 0x000fe200078e0012 */
[----:B------:R-:W-:Y:S02]  /*1d80*/  MOV R0, R20 ;  /* 0x0000001400007202 */ /* 0x000fe40000000f00 */
[----:B------:R-:W-:-:S07]  /*1d90*/  MOV R12, 0x1db0 ;  /* 0x00001db0000c7802 */ /* 0x000fce0000000f00 */
[----:B------:R-:W-:Y:S05]  /*1da0*/  CALL.REL.NOINC `($__internal_3_$__cuda_sm20_rem_s64) ;  /* 0x0000001c00cc7944 */ /* 0x000fea0003c00000 */
[----:B------:R-:W-:Y:S01]  /*1db0*/  IMAD.MOV.U32 R12, RZ, RZ, R13 ;  /* 0x000000ffff0c7224 */ /* 0x000fe200078e000d */
[----:B------:R-:W-:-:S07]  /*1dc0*/  MOV R13, R0 ;  /* 0x00000000000d7202 */ /* 0x000fce0000000f00 */
.L_x_40:
[----:B------:R-:W-:Y:S05]  /*1dd0*/  BSYNC.RECONVERGENT B0 ;  /* 0x0000000000007941 */ /* 0x000fea0003800200 */
.L_x_38:
[----:B------:R-:W-:Y:S01]  /*1de0*/  UIADD3 UR7, UPT, UPT, UR7, 0x8, URZ ;  /* 0x0000000807077890 */ /* 0x000fe2000fffe0ff */
[----:B------:R-:W-:Y:S01]  /*1df0*/  IADD3 R16, P2, PT, R16, 0x40, RZ ;  /* 0x0000004010107810 */ /* 0x000fe20007f5e0ff */
[C---:B------:R-:W-:Y:S01]  /*1e00*/  IMAD R9, R11.reuse, 0x8, R9 ;  /* 0x000000080b097824 */ /* 0x040fe200078e0209 */
[----:B------:R-:W-:Y:S01]  /*1e10*/  IADD3 R23, P0, P1, R12, R26, R23 ;  /* 0x0000001a0c177210 */ /* 0x000fe2000791e017 */
[----:B------:R-:W-:Y:S01]  /*1e20*/  UISETP.NE.AND UP0, UPT, UR7, URZ, UPT ;  /* 0x000000ff0700728c */ /* 0x000fe2000bf05270 */
[----:B------:R-:W-:Y:S01]  /*1e30*/  LEA R3, R11, R3, 0x3 ;  /* 0x000000030b037211 */ /* 0x000fe200078e18ff */
[----:B------:R-:W-:Y:S01]  /*1e40*/  IMAD.X R17, RZ, RZ, R17, P2 ;  /* 0x000000ffff117224 */ /* 0x000fe200010e0611 */
[----:B------:R-:W-:Y:S01]  /*1e50*/  IADD3.X R24, PT, PT, R13, R27, R24, P0, P1 ;  /* 0x0000001b0d187210 */ /* 0x000fe200007e2418 */
[C---:B------:R-:W-:Y:S01]  /*1e60*/  IMAD R7, R11.reuse, 0x8, R7 ;  /* 0x000000080b077824 */ /* 0x040fe200078e0207 */
[C---:B------:R-:W-:Y:S01]  /*1e70*/  LEA R8, R11.reuse, R8, 0x3 ;  /* 0x000000080b087211 */ /* 0x040fe200078e18ff */
[C---:B------:R-:W-:Y:S01]  /*1e80*/  IMAD R5, R11.reuse, 0x8, R5 ;  /* 0x000000080b057824 */ /* 0x040fe200078e0205 */
[C---:B------:R-:W-:Y:S01]  /*1e90*/  LEA R6, R11.reuse, R6, 0x3 ;  /* 0x000000060b067211 */ /* 0x040fe200078e18ff */
[C---:B------:R-:W-:Y:S01]  /*1ea0*/  IMAD R2, R11.reuse, 0x8, R2 ;  /* 0x000000080b027824 */ /* 0x040fe200078e0202 */
[----:B------:R-:W-:Y:S01]  /*1eb0*/  LEA R4, R11, R4, 0x3 ;  /* 0x000000040b047211 */ /* 0x000fe200078e18ff */
[----:B------:R-:W-:Y:S06]  /*1ec0*/  BRA.U UP0, `(.L_x_41) ;  /* 0xffffffe100ec7547 */ /* 0x000fec000b83ffff */
.L_x_16:
[----:B------:R-:W-:-:S09]  /*1ed0*/  UISETP.NE.AND UP0, UPT, UR12, URZ, UPT ;  /* 0x000000ff0c00728c */ /* 0x000fd2000bf05270 */
[----:B------:R-:W-:Y:S05]  /*1ee0*/  BRA.U !UP0, `(.L_x_15) ;  /* 0x0000001908ec7547 */ /* 0x000fea000b800000 */
[----:B------:R-:W0:Y:S01]  /*1ef0*/  LDCU UR4, c[0x0][0x398] ;  /* 0x00007300ff0477ac */ /* 0x000e220008000800 */
[----:B------:R-:W-:Y:S02]  /*1f00*/  UISETP.GE.U32.AND UP0, UPT, UR12, 0x4, UPT ;  /* 0x000000040c00788c */ /* 0x000fe4000bf06070 */
[----:B0-----:R-:W-:-:S07]  /*1f10*/  ULOP3.LUT UR6, UR4, 0x3, URZ, 0xc0, !UPT ;  /* 0x0000000304067892 */ /* 0x001fce000f8ec0ff */
[----:B------:R-:W-:Y:S05]  /*1f20*/  BRA.U !UP0, `(.L_x_42) ;  /* 0x0000000d08d07547 */ /* 0x000fea000b800000 */
[----:B------:R-:W0:Y:S01]  /*1f30*/  I2F.U32.RP R4, UR4 ;  /* 0x0000000400047d06 */ /* 0x000e220008209000 */
[----:B------:R-:W-:Y:S01]  /*1f40*/  HFMA2 R2, -RZ, RZ, 0, 0 ;  /* 0x00000000ff027431 */ /* 0x000fe200000001ff */
[----:B------:R-:W1:Y:S01]  /*1f50*/  LDC.64 R8, c[0x0][0x388] ;  /* 0x0000e200ff087b82 */ /* 0x000e620000000a00 */
[----:B------:R-:W-:-:S05]  /*1f60*/  ISETP.NE.U32.AND P1, PT, RZ, UR4, PT ;  /* 0x00000004ff007c0c */ /* 0x000fca000bf25070 */
[----:B0-----:R-:W0:Y:S02]  /*1f70*/  MUFU.RCP R4, R4 ;  /* 0x0000000400047308 */ /* 0x001e240000001000 */
[----:B0-----:R-:W-:-:S06]  /*1f80*/  IADD3 R5, PT, PT, R4, 0xffffffe, RZ ;  /* 0x0ffffffe04057810 */ /* 0x001fcc0007ffe0ff */
[----:B------:R0:W2:Y:S02]  /*1f90*/  F2I.FTZ.U32.TRUNC.NTZ R3, R5 ;  /* 0x0000000500037305 */ /* 0x0000a4000021f000 */
[----:B0-----:R-:W0:Y:S01]  /*1fa0*/  LDC.64 R4, c[0x0][0x380] ;  /* 0x0000e000ff047b82 */ /* 0x001e220000000a00 */
[----:B--2---:R-:W-:-:S04]  /*1fb0*/  IMAD.MOV R7, RZ, RZ, -R3 ;  /* 0x000000ffff077224 */ /* 0x004fc800078e0a03 */
[----:B------:R-:W-:-:S04]  /*1fc0*/  IMAD R7, R7, UR4, RZ ;  /* 0x0000000407077c24 */ /* 0x000fc8000f8e02ff */
[----:B------:R-:W-:-:S04]  /*1fd0*/  IMAD.HI.U32 R7, R3, R7, R2 ;  /* 0x0000000703077227 */ /* 0x000fc800078e0002 */
[----:B------:R-:W-:-:S04]  /*1fe0*/  IMAD R2, R11, R10, RZ ;  /* 0x0000000a0b027224 */ /* 0x000fc800078e02ff */
[----:B------:R-:W-:-:S04]  /*1ff0*/  IMAD.HI.U32 R0, R7, R2, RZ ;  /* 0x0000000207007227 */ /* 0x000fc800078e00ff */
[----:B------:R-:W-:Y:S02]  /*2000*/  IMAD.MOV R3, RZ, RZ, -R0 ;  /* 0x000000ffff037224 */ /* 0x000fe400078e0a00 */
[----:B0-----:R-:W-:-:S04]  /*2010*/  IMAD.WIDE.U32 R4, R10, 0x8, R4 ;  /* 0x000000080a047825 */ /* 0x001fc800078e0004 */
[----:B------:R-:W-:Y:S01]  /*2020*/  IMAD R3, R3, UR4, R2 ;  /* 0x0000000403037c24 */ /* 0x000fe2000f8e0202 */
[----:B------:R-:W2:Y:S04]  /*2030*/  LDG.E.64 R12, desc[UR8][R4.64] ;  /* 0x00000008040c7981 */ /* 0x000ea8000c1e1b00 */
[----:B------:R-:W-:-:S13]  /*2040*/  ISETP.GE.U32.AND P0, PT, R3, UR4, PT ;  /* 0x0000000403007c0c */ /* 0x000fda000bf06070 */
[----:B------:R-:W-:-:S04]  /*2050*/  @P0 IADD3 R3, PT, PT, R3, -UR4, RZ ;  /* 0x8000000403030c10 */ /* 0x000fc8000fffe0ff */
[----:B------:R-:W-:-:S13]  /*2060*/  ISETP.GE.U32.AND P0, PT, R3, UR4, PT ;  /* 0x0000000403007c0c */ /* 0x000fda000bf06070 */
[----:B------:R-:W-:Y:S01]  /*2070*/  @P0 VIADD R3, R3, -UR4 ;  /* 0x8000000403030c36 */ /* 0x000fe20008000000 */
[----:B------:R-:W-:Y:S01]  /*2080*/  @!P1 LOP3.LUT R3, RZ, UR4, RZ, 0x33, !PT ;  /* 0x00000004ff039c12 */ /* 0x000fe2000f8e33ff */
[----:B------:R-:W0:Y:S04]  /*2090*/  LDCU UR4, c[0x0][0x3a4] ;  /* 0x00007480ff0477ac */ /* 0x000e280008000800 */
[----:B-1----:R-:W-:-:S06]  /*20a0*/  IMAD.WIDE.U32 R8, R3, 0x8, R8 ;  /* 0x0000000803087825 */ /* 0x002fcc00078e0008 */
[----:B------:R-:W2:Y:S01]  /*20b0*/  LDG.E.64 R8, desc[UR8][R8.64] ;  /* 0x0000000808087981 */ /* 0x000ea2000c1e1b00 */
[----:B------:R-:W-:Y:S01]  /*20c0*/  BSSY.RECONVERGENT B0, `(.L_x_43) ;  /* 0x0000022000007945 */ /* 0x000fe20003800200 */
[-C--:B--2---:R-:W-:Y:S02]  /*20d0*/  IMAD R3, R13, R8.reuse, RZ ;  /* 0x000000080d037224 */ /* 0x084fe400078e02ff */
[----:B------:R-:W-:-:S04]  /*20e0*/  IMAD.WIDE.U32 R6, R12, R8, RZ ;  /* 0x000000080c067225 */ /* 0x000fc800078e00ff */
[----:B------:R-:W-:-:S05]  /*20f0*/  IMAD R3, R9, R12, R3 ;  /* 0x0000000c09037224 */ /* 0x000fca00078e0203 */
[----:B------:R-:W-:-:S04]  /*2100*/  IADD3 R3, PT, PT, R7, R3, RZ ;  /* 0x0000000307037210 */ /* 0x000fc80007ffe0ff */
[----:B0-----:R-:W-:-:S04]  /*2110*/  LOP3.LUT R0, R3, UR4, RZ, 0xfc, !PT ;  /* 0x0000000403007c12 */ /* 0x001fc8000f8efcff */
[----:B------:R-:W-:-:S13]  /*2120*/  ISETP.NE.U32.AND P0, PT, R0, RZ, PT ;  /* 0x000000ff0000720c */ /* 0x000fda0003f05070 */
[----:B------:R-:W-:Y:S05]  /*2130*/  @P0 BRA `(.L_x_44) ;  /* 0x0000000000500947 */ /* 0x000fea0003800000 */
[----:B------:R-:W0:Y:S02]  /*2140*/  LDCU UR4, c[0x0][0x3a0] ;  /* 0x00007400ff0477ac */ /* 0x000e240008000800 */
[----:B0-----:R-:W0:Y:S01]  /*2150*/  I2F.U32.RP R7, UR4 ;  /* 0x0000000400077d06 */ /* 0x001e220008209000 */
[----:B------:R-:W-:-:S07]  /*2160*/  ISETP.NE.U32.AND P1, PT, RZ, UR4, PT ;  /* 0x00000004ff007c0c */ /* 0x000fce000bf25070 */
[----:B0-----:R-:W0:Y:S02]  /*2170*/  MUFU.RCP R7, R7 ;  /* 0x0000000700077308 */ /* 0x001e240000001000 */
[----:B0-----:R-:W-:Y:S02]  /*2180*/  VIADD R8, R7, 0xffffffe ;  /* 0x0ffffffe07087836 */ /* 0x001fe40000000000 */
[----:B------:R-:W-:-:S04]  /*2190*/  IMAD.MOV.U32 R7, RZ, RZ, RZ ;  /* 0x000000ffff077224 */ /* 0x000fc800078e00ff */
[----:B------:R0:W1:Y:S02]  /*21a0*/  F2I.FTZ.U32.TRUNC.NTZ R9, R8 ;  /* 0x0000000800097305 */ /* 0x000064000021f000 */
[----:B0-----:R-:W-:Y:S01]  /*21b0*/  IMAD.MOV.U32 R8, RZ, RZ, RZ ;  /* 0x000000ffff087224 */ /* 0x001fe200078e00ff */
[----:B-1----:R-:W-:-:S05]  /*21c0*/  IADD3 R3, PT, PT, RZ, -R9, RZ ;  /* 0x80000009ff037210 */ /* 0x002fca0007ffe0ff */
[----:B------:R-:W-:-:S04]  /*21d0*/  IMAD R3, R3, UR4, RZ ;  /* 0x0000000403037c24 */ /* 0x000fc8000f8e02ff */
[----:B------:R-:W-:-:S06]  /*21e0*/  IMAD.HI.U32 R3, R9, R3, R8 ;  /* 0x0000000309037227 */ /* 0x000fcc00078e0008 */
[----:B------:R-:W-:-:S05]  /*21f0*/  IMAD.HI.U32 R0, R3, R6, RZ ;  /* 0x0000000603007227 */ /* 0x000fca00078e00ff */
[----:B------:R-:W-:-:S05]  /*2200*/  IADD3 R3, PT, PT, -R0, RZ, RZ ;  /* 0x000000ff00037210 */ /* 0x000fca0007ffe1ff */
[----:B------:R-:W-:-:S05]  /*2210*/  IMAD R6, R3, UR4, R6 ;  /* 0x0000000403067c24 */ /* 0x000fca000f8e0206 */
[----:B------:R-:W-:-:S13]  /*2220*/  ISETP.GE.U32.AND P0, PT, R6, UR4, PT ;  /* 0x0000000406007c0c */ /* 0x000fda000bf06070 */
[----:B------:R-:W-:-:S05]  /*2230*/  @P0 VIADD R6, R6, -UR4 ;  /* 0x8000000406060c36 */ /* 0x000fca0008000000 */
[----:B------:R-:W-:-:S13]  /*2240*/  ISETP.GE.U32.AND P0, PT, R6, UR4, PT ;  /* 0x0000000406007c0c */ /* 0x000fda000bf06070 */
[----:B------:R-:W-:Y:S02]  /*2250*/  @P0 IADD3 R6, PT, PT, R6, -UR4, RZ ;  /* 0x8000000406060c10 */ /* 0x000fe4000fffe0ff */
[----:B------:R-:W-:Y:S01]  /*2260*/  @!P1 LOP3.LUT R6, RZ, UR4, RZ, 0x33, !PT ;  /* 0x00000004ff069c12 */ /* 0x000fe2000f8e33ff */
[----:B------:R-:W-:Y:S06]  /*2270*/  BRA `(.L_x_45) ;  /* 0x0000000000187947 */ /* 0x000fec0003800000 */
.L_x_44:
[----:B------:R-:W-:Y:S01]  /*2280*/  MOV R21, R6 ;  /* 0x0000000600157202 */ /* 0x000fe20000000f00 */
[----:B------:R-:W-:Y:S01]  /*2290*/  IMAD.MOV.U32 R0, RZ, RZ, R3 ;  /* 0x000000ffff007224 */ /* 0x000fe200078e0003 */
[----:B------:R-:W-:-:S07]  /*22a0*/  MOV R12, 0x22c0 ;  /* 0x000022c0000c7802 */ /* 0x000fce0000000f00 */
[----:B------:R-:W-:Y:S05]  /*22b0*/  CALL.REL.NOINC `($__internal_3_$__cuda_sm20_rem_s64) ;  /* 0x0000001800887944 */ /* 0x000fea0003c00000 */
[----:B------:R-:W-:Y:S01]  /*22c0*/  MOV R6, R13 ;  /* 0x0000000d00067202 */ /* 0x000fe20000000f00 */
[----:B------:R-:W-:-:S07]  /*22d0*/  IMAD.MOV.U32 R7, RZ, RZ, R0 ;  /* 0x000000ffff077224 */ /* 0x000fce00078e0000 */
.L_x_45:
[----:B------:R-:W-:Y:S05]  /*22e0*/  BSYNC.RECONVERGENT B0 ;  /* 0x0000000000007941 */ /* 0x000fea0003800200 */
.L_x_43:
[----:B------:R-:W0:Y:S01]  /*22f0*/  LDCU UR4, c[0x0][0x398] ;  /* 0x00007300ff0477ac */ /* 0x000e220008000800 */
[----:B------:R-:W-:Y:S01]  /*2300*/  IMAD.IADD R2, R11, 0x1, R2 ;  /* 0x000000010b027824 */ /* 0x000fe200078e0202 */
[----:B------:R-:W2:Y:S01]  /*2310*/  LDG.E.64 R14, desc[UR8][R4.64+0x8] ;  /* 0x00000808040e7981 */ /* 0x000ea2000c1e1b00 */
[----:B0-----:R-:W0:Y:S01]  /*2320*/  I2F.U32.RP R12, UR4 ;  /* 0x00000004000c7d06 */ /* 0x001e220008209000 */
[----:B------:R-:W-:-:S07]  /*2330*/  ISETP.NE.U32.AND P1, PT, RZ, UR4, PT ;  /* 0x00000004ff007c0c */ /* 0x000fce000bf25070 */
[----:B0-----:R-:W0:Y:S02]  /*2340*/  MUFU.RCP R12, R12 ;  /* 0x0000000c000c7308 */ /* 0x001e240000001000 */
[----:B0-----:R-:W-:Y:S02]  /*2350*/  IADD3 R8, PT, PT, R12, 0xffffffe, RZ ;  /* 0x0ffffffe0c087810 */ /* 0x001fe40007ffe0ff */
[----:B------:R-:W0:Y:S04]  /*2360*/  LDC.64 R12, c[0x0][0x388] ;  /* 0x0000e200ff0c7b82 */ /* 0x000e280000000a00 */
[----:B------:R1:W3:Y:S02]  /*2370*/  F2I.FTZ.U32.TRUNC.NTZ R9, R8 ;  /* 0x0000000800097305 */ /* 0x0002e4000021f000 */
[----:B-1----:R-:W-:-:S02]  /*2380*/  HFMA2 R8, -RZ, RZ, 0, 0 ;  /* 0x00000000ff087431 */ /* 0x002fc400000001ff */
[----:B---3--:R-:W-:-:S04]  /*2390*/  IMAD.MOV R3, RZ, RZ, -R9 ;  /* 0x000000ffff037224 */ /* 0x008fc800078e0a09 */
        /* <DEDUP_REMOVED lines=10> */
[----:B------:R-:W1:Y:S04]  /*2440*/  LDCU UR4, c[0x0][0x3a4] ;  /* 0x00007480ff0477ac */ /* 0x000e680008000800 */
[----:B0-----:R-:W-:-:S06]  /*2450*/  IMAD.WIDE.U32 R12, R3, 0x8, R12 ;  /* 0x00000008030c7825 */ /* 0x001fcc00078e000c */
[----:B------:R-:W2:Y:S01]  /*2460*/  LDG.E.64 R12, desc[UR8][R12.64] ;  /* 0x000000080c0c7981 */ /* 0x000ea2000c1e1b00 */
[----:B------:R-:W-:Y:S01]  /*2470*/  IADD3 R23, P1, PT, R6, R23, RZ ;  /* 0x0000001706177210 */ /* 0x000fe20007f3e0ff */
[----:B------:R-:W-:Y:S03]  /*2480*/  BSSY.RECONVERGENT B0, `(.L_x_46) ;  /* 0x0000023000007945 */ /* 0x000fe60003800200 */
[----:B------:R-:W-:Y:S01]  /*2490*/  IADD3.X R24, PT, PT, R7, R24, RZ, P1, !PT ;  /* 0x0000001807187210 */ /* 0x000fe20000ffe4ff */
        /* <DEDUP_REMOVED lines=8> */
[----:B------:R-:W-:Y:S01]  /*2520*/  IMAD.MOV.U32 R6, RZ, RZ, RZ ;  /* 0x000000ffff067224 */ /* 0x000fe200078e00ff */
[----:B0-----:R-:W0:Y:S01]  /*2530*/  I2F.U32.RP R9, UR4 ;  /* 0x0000000400097d06 */ /* 0x001e220008209000 */
[----:B------:R-:W-:-:S07]  /*2540*/  ISETP.NE.U32.AND P1, PT, RZ, UR4, PT ;  /* 0x00000004ff007c0c */ /* 0x000fce000bf25070 */
[----:B0-----:R-:W0:Y:S02]  /*2550*/  MUFU.RCP R9, R9 ;  /* 0x0000000900097308 */ /* 0x001e240000001000 */
[----:B0-----:R-:W-:-:S06]  /*2560*/  VIADD R7, R9, 0xffffffe ;  /* 0x0ffffffe09077836 */ /* 0x001fcc0000000000 */
[----:B------:R-:W0:Y:S02]  /*2570*/  F2I.FTZ.U32.TRUNC.NTZ R7, R7 ;  /* 0x0000000700077305 */ /* 0x000e24000021f000 */
[----:B0-----:R-:W-:-:S05]  /*2580*/  IADD3 R3, PT, PT, RZ, -R7, RZ ;  /* 0x80000007ff037210 */ /* 0x001fca0007ffe0ff */
[----:B------:R-:W-:-:S04]  /*2590*/  IMAD R3, R3, UR4, RZ ;  /* 0x0000000403037c24 */ /* 0x000fc8000f8e02ff */
[----:B------:R-:W-:-:S04]  /*25a0*/  IMAD.HI.U32 R3, R7, R3, R6 ;  /* 0x0000000307037227 */ /* 0x000fc800078e0006 */
[----:B------:R-:W-:Y:S02]  /*25b0*/  IMAD.MOV.U32 R7, RZ, RZ, RZ ;  /* 0x000000ffff077224 */ /* 0x000fe400078e00ff */
        /* <DEDUP_REMOVED lines=9> */
.L_x_47:
[----:B------:R-:W-:Y:S01]  /*2650*/  MOV R21, R8 ;  /* 0x0000000800157202 */ /* 0x000fe20000000f00 */
[----:B------:R-:W-:Y:S01]  /*2660*/  IMAD.MOV.U32 R0, RZ, RZ, R3 ;  /* 0x000000ffff007224 */ /* 0x000fe200078e0003 */
[----:B------:R-:W-:-:S07]  /*2670*/  MOV R12, 0x2690 ;  /* 0x00002690000c7802 */ /* 0x000fce0000000f00 */
[----:B------:R-:W-:Y:S05]  /*2680*/  CALL.REL.NOINC `($__internal_3_$__cuda_sm20_rem_s64) ;  /* 0x0000001400947944 */ /* 0x000fea0003c00000 */
[----:B------:R-:W-:Y:S01]  /*2690*/  MOV R6, R13 ;  /* 0x0000000d00067202 */ /* 0x000fe20000000f00 */
[----:B------:R-:W-:-:S07]  /*26a0*/  IMAD.MOV.U32 R7, RZ, RZ, R0 ;  /* 0x000000ffff077224 */ /* 0x000fce00078e0000 */
.L_x_48:
[----:B------:R-:W-:Y:S05]  /*26b0*/  BSYNC.RECONVERGENT B0 ;  /* 0x0000000000007941 */ /* 0x000fea0003800200 */
.L_x_46:
        /* <DEDUP_REMOVED lines=32> */
[----:B------:R-:W0:Y:S02]  /*28c0*/  LDCU UR4, c[0x0][0x3a0] ;  /* 0x00007400ff0477ac */ /* 0x000e240008000800 */
[----:B0-----:R-:W0:Y:S01]  /*28d0*/  I2F.U32.RP R9, UR4 ;  /* 0x0000000400097d06 */ /* 0x001e220008209000 */
[----:B------:R-:W-:-:S07]  /*28e0*/  ISETP.NE.U32.AND P1, PT, RZ, UR4, PT ;  /* 0x00000004ff007c0c */ /* 0x000fce000bf25070 */
[----:B0-----:R-:W0:Y:S02]  /*28f0*/  MUFU.RCP R9, R9 ;  /* 0x0000000900097308 */ /* 0x001e240000001000 */
[----:B0-----:R-:W-:Y:S02]  /*2900*/  IADD3 R12, PT, PT, R9, 0xffffffe, RZ ;  /* 0x0ffffffe090c7810 */ /* 0x001fe40007ffe0ff */
[----:B------:R-:W-:-:S04]  /*2910*/  MOV R9, RZ ;  /* 0x000000ff00097202 */ /* 0x000fc80000000f00 */
[----:B------:R0:W1:Y:S02]  /*2920*/  F2I.FTZ.U32.TRUNC.NTZ R13, R12 ;  /* 0x0000000c000d7305 */ /* 0x000064000021f000 */
[----:B0-----:R-:W-:Y:S01]  /*2930*/  MOV R12, RZ ;  /* 0x000000ff000c7202 */ /* 0x001fe20000000f00 */
        /* <DEDUP_REMOVED lines=12> */
.L_x_50:
[----:B------:R-:W-:Y:S01]  /*2a00*/  IMAD.MOV.U32 R21, RZ, RZ, R8 ;  /* 0x000000ffff157224 */ /* 0x000fe200078e0008 */
[----:B------:R-:W-:Y:S02]  /*2a10*/  MOV R0, R3 ;  /* 0x0000000300007202 */ /* 0x000fe40000000f00 */
[----:B------:R-:W-:-:S07]  /*2a20*/  MOV R12, 0x2a40 ;  /* 0x00002a40000c7802 */ /* 0x000fce0000000f00 */
[----:B------:R-:W-:Y:S05]  /*2a30*/  CALL.REL.NOINC `($__internal_3_$__cuda_sm20_rem_s64) ;  /* 0x0000001000a87944 */ /* 0x000fea0003c00000 */
[----:B------:R-:W-:Y:S01]  /*2a40*/  IMAD.MOV.U32 R8, RZ, RZ, R13 ;  /* 0x000000ffff087224 */ /* 0x000fe200078e000d */
[----:B------:R-:W-:-:S07]  /*2a50*/  MOV R9, R0 ;  /* 0x0000000000097202 */ /* 0x000fce0000000f00 */
.L_x_51:
[----:B------:R-:W-:Y:S05]  /*2a60*/  BSYNC.RECONVERGENT B0 ;  /* 0x0000000000007941 */ /* 0x000fea0003800200 */
.L_x_49:
[----:B------:R-:W0:Y:S01]  /*2a70*/  LDCU UR4, c[0x0][0x398] ;  /* 0x00007300ff0477ac */ /* 0x000e220008000800 */
[----:B------:R-:W-:Y:S01]  /*2a80*/  IADD3 R2, PT, PT, R11, R2, RZ ;  /* 0x000000020b027210 */ /* 0x000fe20007ffe0ff */
[----:B------:R-:W2:Y:S01]  /*2a90*/  LDG.E.64 R4, desc[UR8][R4.64+0x18] ;  /* 0x0000180804047981 */ /* 0x000ea2000c1e1b00 */
        /* <DEDUP_REMOVED lines=9> */
[----:B------:R-:W0:Y:S04]  /*2b30*/  LDC.64 R12, c[0x0][0x388] ;  /* 0x0000e200ff0c7b82 */ /* 0x000e280000000a00 */
        /* <DEDUP_REMOVED lines=8> */
[----:B------:R-:W1:Y:S04]  /*2bc0*/  LDCU UR4, c[0x0][0x3a4] ;  /* 0x00007480ff0477ac */ /* 0x000e680008000800 */
[----:B0-----:R-:W-:-:S06]  /*2bd0*/  IMAD.WIDE.U32 R12, R3, 0x8, R12 ;  /* 0x00000008030c7825 */ /* 0x001fcc00078e000c */
[----:B------:R-:W2:Y:S01]  /*2be0*/  LDG.E.64 R12, desc[UR8][R12.64] ;  /* 0x000000080c0c7981 */ /* 0x000ea2000c1e1b00 */
[----:B------:R-:W-:Y:S01]  /*2bf0*/  IADD3 R23, P1, P2, R8, R6, R23 ;  /* 0x0000000608177210 */ /* 0x000fe20007a3e017 */
[----:B------:R-:W-:Y:S03]  /*2c00*/  BSSY.RECONVERGENT B0, `(.L_x_52) ;  /* 0x0000023000007945 */ /* 0x000fe60003800200 */
[----:B------:R-:W-:Y:S01]  /*2c10*/  IADD3.X R24, PT, PT, R9, R7, R24, P1, P2 ;  /* 0x0000000709187210 */ /* 0x000fe20000fe4418 */
[-C--:B--2---:R-:W-:Y:S02]  /*2c20*/  IMAD R15, R5, R12.reuse, RZ ;  /* 0x0000000c050f7224 */ /* 0x084fe400078e02ff */
[----:B------:R-:W-:-:S04]  /*2c30*/  IMAD.WIDE.U32 R2, R4, R12, RZ ;  /* 0x0000000c04027225 */ /* 0x000fc800078e00ff */
[----:B------:R-:W-:-:S05]  /*2c40*/  IMAD R15, R13, R4, R15 ;  /* 0x000000040d0f7224 */ /* 0x000fca00078e020f */
[----:B------:R-:W-:-:S04]  /*2c50*/  IADD3 R15, PT, PT, R3, R15, RZ ;  /* 0x0000000f030f7210 */ /* 0x000fc80007ffe0ff */
[----:B-1----:R-:W-:-:S04]  /*2c60*/  LOP3.LUT R0, R15, UR4, RZ, 0xfc, !PT ;  /* 0x000000040f007c12 */ /* 0x002fc8000f8efcff */
        /* <DEDUP_REMOVED lines=12> */
[----:B------:R-:W-:-:S05]  /*2d30*/  IMAD.HI.U32 R0, R3, R2, RZ ;  /* 0x0000000203007227 */ /* 0x000fca00078e00ff */
[----:B------:R-:W-:-:S05]  /*2d40*/  IADD3 R3, PT, PT, -R0, RZ, RZ ;  /* 0x000000ff00037210 */ /* 0x000fca0007ffe1ff */
[----:B------:R-:W-:Y:S02]  /*2d50*/  IMAD R2, R3, UR4, R2 ;  /* 0x0000000403027c24 */ /* 0x000fe4000f8e0202 */
[----:B------:R-:W-:-:S03]  /*2d60*/  IMAD.MOV.U32 R3, RZ, RZ, RZ ;  /* 0x000000ffff037224 */ /* 0x000fc600078e00ff */
[----:B------:R-:W-:-:S13]  /*2d70*/  ISETP.GE.U32.AND P0, PT, R2, UR4, PT ;  /* 0x0000000402007c0c */ /* 0x000fda000bf06070 */
[----:B------:R-:W-:-:S05]  /*2d80*/  @P0 VIADD R2, R2, -UR4 ;  /* 0x8000000402020c36 */ /* 0x000fca0008000000 */
[----:B------:R-:W-:-:S13]  /*2d90*/  ISETP.GE.U32.AND P0, PT, R2, UR4, PT ;  /* 0x0000000402007c0c */ /* 0x000fda000bf06070 */
[----:B------:R-:W-:Y:S02]  /*2da0*/  @P0 IADD3 R2, PT, PT, R2, -UR4, RZ ;  /* 0x8000000402020c10 */ /* 0x000fe4000fffe0ff */
[----:B------:R-:W-:Y:S01]  /*2db0*/  @!P1 LOP3.LUT R2, RZ, UR4, RZ, 0x33, !PT ;  /* 0x00000004ff029c12 */ /* 0x000fe2000f8e33ff */
[----:B------:R-:W-:Y:S06]  /*2dc0*/  BRA `(.L_x_54) ;  /* 0x0000000000187947 */ /* 0x000fec0003800000 */
.L_x_53:
[----:B------:R-:W-:Y:S01]  /*2dd0*/  MOV R21, R2 ;  /* 0x0000000200157202 */ /* 0x000fe20000000f00 */
[----:B------:R-:W-:Y:S01]  /*2de0*/  IMAD.MOV.U32 R0, RZ, RZ, R15 ;  /* 0x000000ffff007224 */ /* 0x000fe200078e000f */
[----:B------:R-:W-:-:S07]  /*2df0*/  MOV R12, 0x2e10 ;  /* 0x00002e10000c7802 */ /* 0x000fce0000000f00 */
[----:B------:R-:W-:Y:S05]  /*2e00*/  CALL.REL.NOINC `($__internal_3_$__cuda_sm20_rem_s64) ;  /* 0x0000000c00b47944 */ /* 0x000fea0003c00000 */
[----:B------:R-:W-:Y:S01]  /*2e10*/  MOV R2, R13 ;  /* 0x0000000d00027202 */ /* 0x000fe20000000f00 */
[----:B------:R-:W-:-:S07]  /*2e20*/  IMAD.MOV.U32 R3, RZ, RZ, R0 ;  /* 0x000000ffff037224 */ /* 0x000fce00078e0000 */
.L_x_54:
[----:B------:R-:W-:Y:S05]  /*2e30*/  BSYNC.RECONVERGENT B0 ;  /* 0x0000000000007941 */ /* 0x000fea0003800200 */
.L_x_52:
[----:B------:R-:W-:Y:S02]  /*2e40*/  IADD3 R23, P0, PT, R2, R23, RZ ;  /* 0x0000001702177210 */ /* 0x000fe40007f1e0ff */
[----:B------:R-:W-:-:S03]  /*2e50*/  IADD3 R10, PT, PT, R10, 0x4, RZ ;  /* 0x000000040a0a7810 */ /* 0x000fc60007ffe0ff */
[----:B------:R-:W-:-:S08]  /*2e60*/  IMAD.X R24, R3, 0x1, R24, P0 ;  /* 0x0000000103187824 */ /* 0x000fd000000e0618 */
.L_x_42:
[----:B------:R-:W-:-:S09]  /*2e70*/  UISETP.NE.AND UP0, UPT, UR6, URZ, UPT ;  /* 0x000000ff0600728c */ /* 0x000fd2000bf05270 */
[----:B------:R-:W-:Y:S05]  /*2e80*/  BRA.U !UP0, `(.L_x_15) ;  /* 0x0000000d08047547 */ /* 0x000fea000b800000 */
[----:B------:R-:W-:-:S09]  /*2e90*/  UISETP.NE.AND UP0, UPT, UR6, 0x1, UPT ;  /* 0x000000010600788c */ /* 0x000fd2000bf05270 */
[----:B------:R-:W-:Y:S05]  /*2ea0*/  BRA.U !UP0, `(.L_x_55) ;  /* 0x0000000508f47547 */ /* 0x000fea000b800000 */
[----:B------:R-:W0:Y:S01]  /*2eb0*/  LDCU UR4, c[0x0][0x398] ;  /* 0x00007300ff0477ac */ /* 0x000e220008000800 */
[----:B------:R-:W-:Y:S01]  /*2ec0*/  HFMA2 R2, -RZ, RZ, 0, 0 ;  /* 0x00000000ff027431 */ /* 0x000fe200000001ff */
[----:B------:R-:W1:Y:S01]  /*2ed0*/  LDC.64 R8, c[0x0][0x388] ;  /* 0x0000e200ff087b82 */ /* 0x000e620000000a00 */
[----:B0-----:R-:W0:Y:S01]  /*2ee0*/  I2F.U32.RP R4, UR4 ;  /* 0x0000000400047d06 */ /* 0x001e220008209000 */
[----:B------:R-:W-:-:S07]  /*2ef0*/  ISETP.NE.U32.AND P1, PT, RZ, UR4, PT ;  /* 0x00000004ff007c0c */ /* 0x000fce000bf25070 */
        /* <DEDUP_REMOVED lines=49> */
.L_x_57:
[----:B------:R-:W-:Y:S01]  /*3210*/  MOV R21, R6 ;  /* 0x0000000600157202 */ /* 0x000fe20000000f00 */
[----:B------:R-:W-:Y:S01]  /*3220*/  IMAD.MOV.U32 R0, RZ, RZ, R3 ;  /* 0x000000ffff007224 */ /* 0x000fe200078e0003 */
[----:B------:R-:W-:-:S07]  /*3230*/  MOV R12, 0x3250 ;  /* 0x00003250000c7802 */ /* 0x000fce0000000f00 */
[----:B------:R-:W-:Y:S05]  /*3240*/  CALL.REL.NOINC `($__internal_3_$__cuda_sm20_rem_s64) ;  /* 0x0000000800a47944 */ /* 0x000fea0003c00000 */
[----:B------:R-:W-:Y:S01]  /*3250*/  MOV R6, R13 ;  /* 0x0000000d00067202 */ /* 0x000fe20000000f00 */
[----:B------:R-:W-:-:S07]  /*3260*/  IMAD.MOV.U32 R7, RZ, RZ, R0 ;  /* 0x000000ffff077224 */ /* 0x000fce00078e0000 */
.L_x_58:
[----:B------:R-:W-:Y:S05]  /*3270*/  BSYNC.RECONVERGENT B0 ;  /* 0x0000000000007941 */ /* 0x000fea0003800200 */
.L_x_56:
[----:B------:R-:W0:Y:S01]  /*3280*/  LDCU UR4, c[0x0][0x398] ;  /* 0x00007300ff0477ac */ /* 0x000e220008000800 */
[----:B------:R-:W-:Y:S01]  /*3290*/  IMAD.IADD R2, R11, 0x1, R2 ;  /* 0x000000010b027824 */ /* 0x000fe200078e0202 */
[----:B------:R-:W2:Y:S01]  /*32a0*/  LDG.E.64 R4, desc[UR8][R4.64+0x8] ;  /* 0x0000080804047981 */ /* 0x000ea2000c1e1b00 */
[----:B0-----:R-:W0:Y:S01]  /*32b0*/  I2F.U32.RP R12, UR4 ;  /* 0x00000004000c7d06 */ /* 0x001e220008209000 */
[----:B------:R-:W-:-:S07]  /*32c0*/  ISETP.NE.U32.AND P1, PT, RZ, UR4, PT ;  /* 0x00000004ff007c0c */ /* 0x000fce000bf25070 */
[----:B0-----:R-:W0:Y:S02]  /*32d0*/  MUFU.RCP R12, R12 ;  /* 0x0000000c000c7308 */ /* 0x001e240000001000 */
[----:B0-----:R-:W-:-:S06]  /*32e0*/  IADD3 R8, PT, PT, R12, 0xffffffe, RZ ;  /* 0x0ffffffe0c087810 */ /* 0x001fcc0007ffe0ff */
[----:B------:R0:W1:Y:S02]  /*32f0*/  F2I.FTZ.U32.TRUNC.NTZ R9, R8 ;  /* 0x0000000800097305 */ /* 0x000064000021f000 */
[----:B0-----:R-:W-:Y:S02]  /*3300*/  HFMA2 R8, -RZ, RZ, 0, 0 ;  /* 0x00000000ff087431 */ /* 0x001fe400000001ff */
[----:B-1----:R-:W-:-:S04]  /*3310*/  IMAD.MOV R3, RZ, RZ, -R9 ;  /* 0x000000ffff037224 */ /* 0x002fc800078e0a09 */
[----:B------:R-:W-:-:S04]  /*3320*/  IMAD R3, R3, UR4, RZ ;  /* 0x0000000403037c24 */ /* 0x000fc8000f8e02ff */
[----:B------:R-:W-:Y:S02]  /*3330*/  IMAD.HI.U32 R3, R9, R3, R8 ;  /* 0x0000000309037227 */ /* 0x000fe400078e0008 */
[----:B------:R-:W0:Y:S04]  /*3340*/  LDC.64 R8, c[0x0][0x388] ;  /* 0x0000e200ff087b82 */ /* 0x000e280000000a00 */
        /* <DEDUP_REMOVED lines=41> */
.L_x_60:
[----:B------:R-:W-:Y:S01]  /*35e0*/  MOV R21, R2 ;  /* 0x0000000200157202 */ /* 0x000fe20000000f00 */
[----:B------:R-:W-:Y:S01]  /*35f0*/  IMAD.MOV.U32 R0, RZ, RZ, R13 ;  /* 0x000000ffff007224 */ /* 0x000fe200078e000d */
[----:B------:R-:W-:-:S07]  /*3600*/  MOV R12, 0x3620 ;  /* 0x00003620000c7802 */ /* 0x000fce0000000f00 */
[----:B------:R-:W-:Y:S05]  /*3610*/  CALL.REL.NOINC `($__internal_3_$__cuda_sm20_rem_s64) ;  /* 0x0000000400b07944 */ /* 0x000fea0003c00000 */
[----:B------:R-:W-:Y:S01]  /*3620*/  MOV R2, R13 ;  /* 0x0000000d00027202 */ /* 0x000fe20000000f00 */
[----:B------:R-:W-:-:S07]  /*3630*/  IMAD.MOV.U32 R3, RZ, RZ, R0 ;  /* 0x000000ffff037224 */ /* 0x000fce00078e0000 */
.L_x_61:
[----:B------:R-:W-:Y:S05]  /*3640*/  BSYNC.RECONVERGENT B0 ;  /* 0x0000000000007941 */ /* 0x000fea0003800200 */
.L_x_59:
[----:B------:R-:W-:Y:S02]  /*3650*/  IADD3 R23, P0, PT, R2, R23, RZ ;  /* 0x0000001702177210 */ /* 0x000fe40007f1e0ff */
[----:B------:R-:W-:-:S03]  /*3660*/  IADD3 R10, PT, PT, R10, 0x2, RZ ;  /* 0x000000020a0a7810 */ /* 0x000fc60007ffe0ff */
[----:B------:R-:W-:-:S08]  /*3670*/  IMAD.X R24, R3, 0x1, R24, P0 ;  /* 0x0000000103187824 */ /* 0x000fd000000e0618 */
.L_x_55:
[----:B------:R-:W0:Y:S02]  /*3680*/  LDCU UR5, c[0x0][0x398] ;  /* 0x00007300ff0577ac */ /* 0x000e240008000800 */
[----:B0-----:R-:W-:-:S04]  /*3690*/  ULOP3.LUT UR4, UR5, 0x1, URZ, 0xc0, !UPT ;  /* 0x0000000105047892 */ /* 0x001fc8000f8ec0ff */
[----:B------:R-:W-:-:S09]  /*36a0*/  UISETP.NE.U32.AND UP0, UPT, UR4, 0x1, UPT ;  /* 0x000000010400788c */ /* 0x000fd2000bf05070 */
[----:B------:R-:W-:Y:S05]  /*36b0*/  BRA.U UP0, `(.L_x_15) ;  /* 0x0000000100f87547 */ /* 0x000fea000b800000 */
[----:B------:R-:W0:Y:S01]  /*36c0*/  I2F.U32.RP R4, UR5 ;  /* 0x0000000500047d06 */ /* 0x000e220008209000 */
[----:B------:R-:W-:Y:S02]  /*36d0*/  HFMA2 R2, -RZ, RZ, 0, 0 ;  /* 0x00000000ff027431 */ /* 0x000fe400000001ff */
[----:B------:R-:W-:Y:S01]  /*36e0*/  IMAD R0, R11, R10, RZ ;  /* 0x0000000a0b007224 */ /* 0x000fe200078e02ff */
[----:B------:R-:W-:Y:S01]  /*36f0*/  ISETP.NE.U32.AND P1, PT, RZ, UR5, PT ;  /* 0x00000005ff007c0c */ /* 0x000fe2000bf25070 */
[----:B------:R-:W1:Y:S03]  /*3700*/  LDCU UR4, c[0x0][0x3a4] ;  /* 0x00007480ff0477ac */ /* 0x000e660008000800 */
[----:B0-----:R-:W0:Y:S02]  /*3710*/  MUFU.RCP R4, R4 ;  /* 0x0000000400047308 */ /* 0x001e240000001000 */
[----:B0-----:R-:W-:-:S06]  /*3720*/  IADD3 R5, PT, PT, R4, 0xffffffe, RZ ;  /* 0x0ffffffe04057810 */ /* 0x001fcc0007ffe0ff */
[----:B------:R0:W2:Y:S02]  /*3730*/  F2I.FTZ.U32.TRUNC.NTZ R3, R5 ;  /* 0x0000000500037305 */ /* 0x0000a4000021f000 */
[----:B0-----:R-:W0:Y:S01]  /*3740*/  LDC.64 R4, c[0x0][0x388] ;  /* 0x0000e200ff047b82 */ /* 0x001e220000000a00 */
[----:B--2---:R-:W-:-:S04]  /*3750*/  IMAD.MOV R7, RZ, RZ, -R3 ;  /* 0x000000ffff077224 */ /* 0x004fc800078e0a03 */
[----:B------:R-:W-:-:S04]  /*3760*/  IMAD R7, R7, UR5, RZ ;  /* 0x0000000507077c24 */ /* 0x000fc8000f8e02ff */
[----:B------:R-:W-:-:S06]  /*3770*/  IMAD.HI.U32 R7, R3, R7, R2 ;  /* 0x0000000703077227 */ /* 0x000fcc00078e0002 */
[----:B------:R-:W-:Y:S02]  /*3780*/  IMAD.HI.U32 R2, R7, R0, RZ ;  /* 0x0000000007027227 */ /* 0x000fe400078e00ff */
[----:B------:R-:W2:Y:S02]  /*3790*/  LDC.64 R6, c[0x0][0x380] ;  /* 0x0000e000ff067b82 */ /* 0x000ea40000000a00 */
[----:B------:R-:W-:-:S04]  /*37a0*/  IMAD.MOV R3, RZ, RZ, -R2 ;  /* 0x000000ffff037224 */ /* 0x000fc800078e0a02 */
[----:B------:R-:W-:-:S05]  /*37b0*/  IMAD R3, R3, UR5, R0 ;  /* 0x0000000503037c24 */ /* 0x000fca000f8e0200 */
[----:B------:R-:W-:-:S13]  /*37c0*/  ISETP.GE.U32.AND P0, PT, R3, UR5, PT ;  /* 0x0000000503007c0c */ /* 0x000fda000bf06070 */
[----:B------:R-:W-:Y:S01]  /*37d0*/  @P0 IADD3 R3, PT, PT, R3, -UR5, RZ ;  /* 0x8000000503030c10 */ /* 0x000fe2000fffe0ff */
[----:B--2---:R-:W-:-:S03]  /*37e0*/  IMAD.WIDE.U32 R6, R10, 0x8, R6 ;  /* 0x000000080a067825 */ /* 0x004fc600078e0006 */
[----:B------:R-:W-:-:S03]  /*37f0*/  ISETP.GE.U32.AND P0, PT, R3, UR5, PT ;  /* 0x0000000503007c0c */ /* 0x000fc6000bf06070 */
[----:B------:R-:W2:Y:S10]  /*3800*/  LDG.E.64 R6, desc[UR8][R6.64] ;  /* 0x0000000806067981 */ /* 0x000eb4000c1e1b00 */
[----:B------:R-:W-:Y:S01]  /*3810*/  @P0 VIADD R3, R3, -UR5 ;  /* 0x8000000503030c36 */ /* 0x000fe20008000000 */
[----:B------:R-:W-:-:S05]  /*3820*/  @!P1 LOP3.LUT R3, RZ, UR5, RZ, 0x33, !PT ;  /* 0x00000005ff039c12 */ /* 0x000fca000f8e33ff */
[----:B0-----:R-:W-:-:S06]  /*3830*/  IMAD.WIDE.U32 R4, R3, 0x8, R4 ;  /* 0x0000000803047825 */ /* 0x001fcc00078e0004 */
[----:B------:R-:W2:Y:S01]  /*3840*/  LDG.E.64 R4, desc[UR8][R4.64] ;  /* 0x0000000804047981 */ /* 0x000ea2000c1e1b00 */
[----:B------:R-:W-:Y:S01]  /*3850*/  BSSY.RECONVERGENT B0, `(.L_x_62) ;  /* 0x0000022000007945 */ /* 0x000fe20003800200 */
        /* <DEDUP_REMOVED lines=27> */
.L_x_63:
[----:B------:R-:W-:Y:S01]  /*3a10*/  MOV R21, R2 ;  /* 0x0000000200157202 */ /* 0x000fe20000000f00 */
[----:B------:R-:W-:Y:S01]  /*3a20*/  IMAD.MOV.U32 R0, RZ, RZ, R9 ;  /* 0x000000ffff007224 */ /* 0x000fe200078e0009 */
[----:B------:R-:W-:-:S07]  /*3a30*/  MOV R12, 0x3a50 ;  /* 0x00003a50000c7802 */ /* 0x000fce0000000f00 */
[----:B------:R-:W-:Y:S05]  /*3a40*/  CALL.REL.NOINC `($__internal_3_$__cuda_sm20_rem_s64) ;  /* 0x0000000000a47944 */ /* 0x000fea0003c00000 */
[----:B------:R-:W-:Y:S01]  /*3a50*/  MOV R2, R13 ;  /* 0x0000000d00027202 */ /* 0x000fe20000000f00 */
[----:B------:R-:W-:-:S07]  /*3a60*/  IMAD.MOV.U32 R3, RZ, RZ, R0 ;  /* 0x000000ffff037224 */ /* 0x000fce00078e0000 */
.L_x_64:
[----:B------:R-:W-:Y:S05]  /*3a70*/  BSYNC.RECONVERGENT B0 ;  /* 0x0000000000007941 */ /* 0x000fea0003800200 */
.L_x_62:
[----:B------:R-:W-:-:S04]  /*3a80*/  IADD3 R23, P0, PT, R2, R23, RZ ;  /* 0x0000001702177210 */ /* 0x000fc80007f1e0ff */
[----:B------:R-:W-:-:S09]  /*3a90*/  IADD3.X R24, PT, PT, R3, R24, RZ, P0, !PT ;  /* 0x0000001803187210 */ /* 0x000fd200007fe4ff */
.L_x_15:
[----:B------:R-:W0:Y:S01]  /*3aa0*/  LDCU UR4, c[0x0][0x3a4] ;  /* 0x00007480ff0477ac */ /* 0x000e220008000800 */
[----:B------:R-:W-:Y:S01]  /*3ab0*/  BSSY.RECONVERGENT B0, `(.L_x_65) ;  /* 0x000001e000007945 */ /* 0x000fe20003800200 */
[----:B0-----:R-:W-:-:S04]  /*3ac0*/  LOP3.LUT R0, R24, UR4, RZ, 0xfc, !PT ;  /* 0x0000000418007c12 */ /* 0x001fc8000f8efcff */
        /* <DEDUP_REMOVED lines=22> */
.L_x_66:
[----:B------:R-:W-:Y:S01]  /*3c30*/  MOV R21, R23 ;  /* 0x0000001700157202 */ /* 0x000fe20000000f00 */
[----:B------:R-:W-:Y:S01]  /*3c40*/  IMAD.MOV.U32 R0, RZ, RZ, R24 ;  /* 0x000000ffff007224 */ /* 0x000fe200078e0018 */
[----:B------:R-:W-:-:S07]  /*3c50*/  MOV R12, 0x3c70 ;  /* 0x00003c70000c7802 */ /* 0x000fce0000000f00 */
[----:B------:R-:W-:Y:S05]  /*3c60*/  CALL.REL.NOINC `($__internal_3_$__cuda_sm20_rem_s64) ;  /* 0x00000000001c7944 */ /* 0x000fea0003c00000 */
[----:B------:R-:W-:Y:S01]  /*3c70*/  MOV R2, R13 ;  /* 0x0000000d00027202 */ /* 0x000fe20000000f00 */
[----:B------:R-:W-:-:S07]  /*3c80*/  IMAD.MOV.U32 R3, RZ, RZ, R0 ;  /* 0x000000ffff037224 */ /* 0x000fce00078e0000 */
.L_x_67:
[----:B------:R-:W-:Y:S05]  /*3c90*/  BSYNC.RECONVERGENT B0 ;  /* 0x0000000000007941 */ /* 0x000fea0003800200 */
.L_x_65:
[----:B------:R-:W0:Y:S02]  /*3ca0*/  LDC.64 R4, c[0x0][0x390] ;  /* 0x0000e400ff047b82 */ /* 0x000e240000000a00 */
[----:B0-----:R-:W-:-:S05]  /*3cb0*/  IMAD.WIDE.U32 R4, R11, 0x8, R4 ;  /* 0x000000080b047825 */ /* 0x001fca00078e0004 */
[----:B------:R-:W-:Y:S01]  /*3cc0*/  STG.E.64 desc[UR8][R4.64], R2 ;  /* 0x0000000204007986 */ /* 0x000fe2000c101b08 */
[----:B------:R-:W-:Y:S05]  /*3cd0*/  EXIT ;  /* 0x000000000000794d */ /* 0x000fea0003800000 */
        .weak           $__internal_3_$__cuda_sm20_rem_s64
        .type           $__internal_3_$__cuda_sm20_rem_s64,@function
        .size           $__internal_3_$__cuda_sm20_rem_s64,(.L_x_72 - $__internal_3_$__cuda_sm20_rem_s64)
$__internal_3_$__cuda_sm20_rem_s64:
[----:B------:R-:W-:Y:S01]  /*3ce0*/  UIADD3 UR4, UP1, UPT, URZ, -UR10, URZ ;  /* 0x8000000aff047290 */ /* 0x000fe2000ff3e0ff */
[----:B------:R-:W-:Y:S01]  /*3cf0*/  IADD3 R22, P4, PT, RZ, -R21, RZ ;  /* 0x80000015ff167210 */ /* 0x000fe20007f9e0ff */
        /* <DEDUP_REMOVED lines=9> */
[C---:B------:R-:W-:Y:S01]  /*3d90*/  IMAD R18, R30.reuse, UR5, R29 ;  /* 0x000000051e127c24 */ /* 0x040fe2000f8e021d */
[----:B------:R-:W-:Y:S02]  /*3da0*/  IADD3 R19, P0, PT, RZ, -R28, RZ ;  /* 0x8000001cff137210 */ /* 0x000fe40007f1e0ff */
[----:B------:R-:W-:Y:S01]  /*3db0*/  MOV R29, R30 ;  /* 0x0000001e001d7202 */ /* 0x000fe20000000f00 */
[----:B------:R-:W-:Y:S02]  /*3dc0*/  IMAD R18, R31, UR4, R18 ;  /* 0x000000041f127c24 */ /* 0x000fe4000f8e0212 */
[----:B------:R-:W-:-:S04]  /*3dd0*/  IMAD.HI.U32 R28, R30, R19, RZ ;  /* 0x000000131e1c7227 */ /* 0x000fc800078e00ff */
[----:B------:R-:W-:-:S04]  /*3de0*/  IMAD.X R18, RZ, RZ, ~R18, P0 ;  /* 0x000000ffff127224 */ /* 0x000fc800000e0e12 */
[----:B------:R-:W-:-:S04]  /*3df0*/  IMAD.WIDE.U32 R28, P0, R30, R18, R28 ;  /* 0x000000121e1c7225 */ /* 0x000fc8000780001c */
[C---:B------:R-:W-:Y:S02]  /*3e00*/  IMAD R13, R31.reuse, R18, RZ ;  /* 0x000000121f0d7224 */ /* 0x040fe400078e02ff */
[----:B------:R-:W-:-:S04]  /*3e10*/  IMAD.HI.U32 R19, P1, R31, R19, R28 ;  /* 0x000000131f137227 */ /* 0x000fc8000782001c */
[----:B------:R-:W-:Y:S01]  /*3e20*/  IMAD.HI.U32 R18, R31, R18, RZ ;  /* 0x000000121f127227 */ /* 0x000fe200078e00ff */
[----:B------:R-:W-:-:S03]  /*3e30*/  IADD3 R29, P2, PT, R13, R19, RZ ;  /* 0x000000130d1d7210 */ /* 0x000fc60007f5e0ff */
[----:B------:R-:W-:Y:S02]  /*3e40*/  IMAD.X R13, R18, 0x1, R31, P0 ;  /* 0x00000001120d7824 */ /* 0x000fe400000e061f */
[----:B------:R-:W-:-:S03]  /*3e50*/  IMAD.WIDE.U32 R18, R29, UR4, RZ ;  /* 0x000000041d127c25 */ /* 0x000fc6000f8e00ff */
[----:B------:R-:W-:Y:S01]  /*3e60*/  IADD3.X R13, PT, PT, RZ, RZ, R13, P2, P1 ;  /* 0x000000ffff0d7210 */ /* 0x000fe200017e240d */
[----:B------:R-:W-:Y:S01]  /*3e70*/  IMAD R20, R29, UR5, R19 ;  /* 0x000000051d147c24 */ /* 0x000fe2000f8e0213 */
[----:B------:R-:W-:Y:S02]  /*3e80*/  IADD3 R18, P0, PT, RZ, -R18, RZ ;  /* 0x80000012ff127210 */ /* 0x000fe40007f1e0ff */
[----:B------:R-:W-:Y:S01]  /*3e90*/  ISETP.GE.AND P1, PT, R0, RZ, PT ;  /* 0x000000ff0000720c */ /* 0x000fe20003f26270 */
[----:B------:R-:W-:Y:S02]  /*3ea0*/  IMAD R20, R13, UR4, R20 ;  /* 0x000000040d147c24 */ /* 0x000fe4000f8e0214 */
[----:B------:R-:W-:Y:S01]  /*3eb0*/  IMAD.HI.U32 R28, R29, R18, RZ ;  /* 0x000000121d1c7227 */ /* 0x000fe200078e00ff */
[----:B------:R-:W-:Y:S02]  /*3ec0*/  SEL R22, R22, R21, !P1 ;  /* 0x0000001516167207 */ /* 0x000fe40004800000 */
[----:B------:R-:W-:-:S05]  /*3ed0*/  IADD3.X R20, PT, PT, RZ, ~R20, RZ, P0, !PT ;  /* 0x80000014ff147210 */ /* 0x000fca00007fe4ff */
[----:B------:R-:W-:-:S04]  /*3ee0*/  IMAD.WIDE.U32 R28, P0, R29, R20, R28 ;  /* 0x000000141d1c7225 */ /* 0x000fc8000780001c */
[C---:B------:R-:W-:Y:S02]  /*3ef0*/  IMAD R19, R13.reuse, R20, RZ ;  /* 0x000000140d137224 */ /* 0x040fe400078e02ff */
[----:B------:R-:W-:-:S04]  /*3f00*/  IMAD.HI.U32 R18, P2, R13, R18, R28 ;  /* 0x000000120d127227 */ /* 0x000fc8000784001c */
        /* <DEDUP_REMOVED lines=36> */
[----:B------:R-:W-:Y:S01]  /*4150*/  ISETP.NE.AND.EX P0, PT, RZ, UR11, PT, P0 ;  /* 0x0000000bff007c0c */ /* 0x000fe2000bf05300 */
[----:B------:R-:W-:-:S03]  /*4160*/  IMAD.MOV.U32 R19, RZ, RZ, 0x0 ;  /* 0x00000000ff137424 */ /* 0x000fc600078e00ff */
[----:B------:R-:W-:Y:S02]  /*4170*/  SEL R0, R0, R18, !P1 ;  /* 0x0000001200007207 */ /* 0x000fe40004800000 */
[----:B------:R-:W-:Y:S02]  /*4180*/  MOV R18, R12 ;  /* 0x0000000c00127202 */ /* 0x000fe40000000f00 */
[----:B------:R-:W-:Y:S02]  /*4190*/  SEL R13, R13, 0xffffffff, P0 ;  /* 0xffffffff0d0d7807 */ /* 0x000fe40000000000 */
[----:B------:R-:W-:Y:S01]  /*41a0*/  SEL R0, R0, 0xffffffff, P0 ;  /* 0xffffffff00007807 */ /* 0x000fe20000000000 */
[----:B------:R-:W-:Y:S06]  /*41b0*/  RET.REL.NODEC R18 `(a) ;  /* 0xffffffbc12907950 */ /* 0x000fec0003c3ffff */
.L_x_68:
        /* <DEDUP_REMOVED lines=12> */
.L_x_72:


//--------------------- .nv.shared.reserved.0     --------------------------
	.section	.nv.shared.reserved.0,"aw",@nobits
	.weak		__nv_reservedSMEM_offset_0_alias
	.size		__nv_reservedSMEM_offset_0_alias, 0, 64
	.other		__nv_reservedSMEM_offset_0_alias,@"STO_CUDA_RESERVED_SHARED STV_DEFAULT"
__nv_reservedSMEM_offset_0_alias:
	.zero		0
	.zero		64


//--------------------- .nv.constant0.d           --------------------------
	.section	.nv.constant0.d,"a",@progbits
	.sectionflags	@""
	.align	4
.nv.constant0.d:
	.zero		936


//--------------------- .nv.constant0.c           --------------------------
	.section	.nv.constant0.c,"a",@progbits
	.sectionflags	@""
	.align	4
.nv.constant0.c:
	.zero		928


//--------------------- .nv.constant0.b           --------------------------
	.section	.nv.constant0.b,"a",@progbits
	.sectionflags	@""
	.align	4
.nv.constant0.b:
	.zero		928


//--------------------- .nv.constant0.a           --------------------------
	.section	.nv.constant0.a,"a",@progbits
	.sectionflags	@""
	.align	4
.nv.constant0.a:
	.zero		936


//--------------------- SYMBOLS --------------------------

	.type		.nv.reservedSmem.offset0,@object
	.size		.nv.reservedSmem.offset0,0x4
